//
// Generated by NVIDIA NVVM Compiler
//
// Compiler Build ID: CL-36424714
// Cuda compilation tools, release 13.0, V13.0.88
// Based on NVVM 20.0.0
//

.version 9.0
.target sm_100
.address_size 64

	// .globl	_Z13cg_one_globalPfPiS_S_S_S_S_i
// _ZZ13cg_one_sharedPfPiS_S_S_S_S_iE16shared_r_squared has been demoted
// _ZZ13cg_one_sharedPfPiS_S_S_S_S_iE12shared_p_sum has been demoted
// _ZZ6cg_twoPfS_iE16shared_r_squared has been demoted
// _ZZ6cg_twoPfS_iE12shared_p_sum has been demoted

.visible .entry _Z13cg_one_globalPfPiS_S_S_S_S_i(
	.param .u64 .ptr .align 1 _Z13cg_one_globalPfPiS_S_S_S_S_i_param_0,
	.param .u64 .ptr .align 1 _Z13cg_one_globalPfPiS_S_S_S_S_i_param_1,
	.param .u64 .ptr .align 1 _Z13cg_one_globalPfPiS_S_S_S_S_i_param_2,
	.param .u64 .ptr .align 1 _Z13cg_one_globalPfPiS_S_S_S_S_i_param_3,
	.param .u64 .ptr .align 1 _Z13cg_one_globalPfPiS_S_S_S_S_i_param_4,
	.param .u64 .ptr .align 1 _Z13cg_one_globalPfPiS_S_S_S_S_i_param_5,
	.param .u64 .ptr .align 1 _Z13cg_one_globalPfPiS_S_S_S_S_i_param_6,
	.param .u32 _Z13cg_one_globalPfPiS_S_S_S_S_i_param_7
)
{
	.reg .pred 	%p<6>;
	.reg .b32 	%r<17>;
	.reg .b32 	%f<34>;
	.reg .b64 	%rd<48>;

	ld.param.u64 	%rd6, [_Z13cg_one_globalPfPiS_S_S_S_S_i_param_1];
	ld.param.u64 	%rd7, [_Z13cg_one_globalPfPiS_S_S_S_S_i_param_2];
	ld.param.u64 	%rd8, [_Z13cg_one_globalPfPiS_S_S_S_S_i_param_3];
	ld.param.u64 	%rd9, [_Z13cg_one_globalPfPiS_S_S_S_S_i_param_4];
	ld.param.u64 	%rd10, [_Z13cg_one_globalPfPiS_S_S_S_S_i_param_5];
	ld.param.u64 	%rd11, [_Z13cg_one_globalPfPiS_S_S_S_S_i_param_6];
	ld.param.u32 	%r7, [_Z13cg_one_globalPfPiS_S_S_S_S_i_param_7];
	cvta.to.global.u64 	%rd1, %rd10;
	cvta.to.global.u64 	%rd2, %rd11;
	mov.u32 	%r16, %ntid.x;
	mov.u32 	%r2, %ctaid.x;
	mov.u32 	%r3, %tid.x;
	mad.lo.s32 	%r4, %r16, %r2, %r3;
	setp.ge.s32 	%p1, %r4, %r7;
	@%p1 bra 	$L__BB0_2;
	ld.param.u64 	%rd47, [_Z13cg_one_globalPfPiS_S_S_S_S_i_param_0];
	cvta.to.global.u64 	%rd12, %rd7;
	cvta.to.global.u64 	%rd13, %rd9;
	cvta.to.global.u64 	%rd14, %rd47;
	cvta.to.global.u64 	%rd15, %rd6;
	cvta.to.global.u64 	%rd16, %rd8;
	mul.lo.s32 	%r8, %r4, 3;
	mul.wide.s32 	%rd17, %r8, 4;
	add.s64 	%rd18, %rd14, %rd17;
	ld.global.f32 	%f1, [%rd18];
	add.s64 	%rd19, %rd15, %rd17;
	ld.global.u32 	%r9, [%rd19];
	mul.wide.s32 	%rd20, %r9, 4;
	add.s64 	%rd21, %rd16, %rd20;
	ld.global.f32 	%f2, [%rd21];
	fma.rn.f32 	%f3, %f1, %f2, 0f00000000;
	ld.global.f32 	%f4, [%rd18+4];
	ld.global.u32 	%r10, [%rd19+4];
	mul.wide.s32 	%rd22, %r10, 4;
	add.s64 	%rd23, %rd16, %rd22;
	ld.global.f32 	%f5, [%rd23];
	fma.rn.f32 	%f6, %f4, %f5, %f3;
	ld.global.f32 	%f7, [%rd18+8];
	ld.global.u32 	%r11, [%rd19+8];
	mul.wide.s32 	%rd24, %r11, 4;
	add.s64 	%rd25, %rd16, %rd24;
	ld.global.f32 	%f8, [%rd25];
	fma.rn.f32 	%f9, %f7, %f8, %f6;
	mul.wide.s32 	%rd26, %r4, 4;
	add.s64 	%rd27, %rd12, %rd26;
	ld.global.f32 	%f10, [%rd27];
	sub.f32 	%f11, %f10, %f9;
	add.s64 	%rd28, %rd13, %rd26;
	st.global.f32 	[%rd28], %f11;
	bar.sync 	0;
	ld.global.f32 	%f12, [%rd18];
	ld.global.u32 	%r12, [%rd19];
	mul.wide.s32 	%rd29, %r12, 4;
	add.s64 	%rd30, %rd13, %rd29;
	ld.global.f32 	%f13, [%rd30];
	fma.rn.f32 	%f14, %f12, %f13, 0f00000000;
	ld.global.f32 	%f15, [%rd18+4];
	ld.global.u32 	%r13, [%rd19+4];
	mul.wide.s32 	%rd31, %r13, 4;
	add.s64 	%rd32, %rd13, %rd31;
	ld.global.f32 	%f16, [%rd32];
	fma.rn.f32 	%f17, %f15, %f16, %f14;
	ld.global.f32 	%f18, [%rd18+8];
	ld.global.u32 	%r14, [%rd19+8];
	mul.wide.s32 	%rd33, %r14, 4;
	add.s64 	%rd34, %rd13, %rd33;
	ld.global.f32 	%f19, [%rd34];
	fma.rn.f32 	%f20, %f18, %f19, %f17;
	add.s64 	%rd35, %rd2, %rd26;
	st.global.f32 	[%rd35], %f20;
	bar.sync 	0;
	ld.global.f32 	%f21, [%rd28];
	mul.f32 	%f22, %f21, %f21;
	add.s64 	%rd36, %rd1, %rd26;
	st.global.f32 	[%rd36], %f22;
	ld.global.f32 	%f23, [%rd35];
	ld.global.f32 	%f24, [%rd28];
	mul.f32 	%f25, %f23, %f24;
	st.global.f32 	[%rd35], %f25;
$L__BB0_2:
	bar.sync 	0;
	setp.lt.u32 	%p2, %r16, 2;
	@%p2 bra 	$L__BB0_7;
	mul.wide.s32 	%rd37, %r4, 4;
	add.s64 	%rd3, %rd1, %rd37;
	add.s64 	%rd4, %rd2, %rd37;
$L__BB0_4:
	shr.u32 	%r6, %r16, 1;
	setp.ge.u32 	%p3, %r3, %r6;
	@%p3 bra 	$L__BB0_6;
	ld.global.f32 	%f26, [%rd3];
	add.s32 	%r15, %r6, %r4;
	mul.wide.u32 	%rd38, %r15, 4;
	add.s64 	%rd39, %rd1, %rd38;
	ld.global.f32 	%f27, [%rd39];
	add.f32 	%f28, %f26, %f27;
	st.global.f32 	[%rd3], %f28;
	ld.global.f32 	%f29, [%rd4];
	add.s64 	%rd40, %rd2, %rd38;
	ld.global.f32 	%f30, [%rd40];
	add.f32 	%f31, %f29, %f30;
	st.global.f32 	[%rd4], %f31;
	bar.sync 	0;
$L__BB0_6:
	setp.gt.u32 	%p4, %r16, 3;
	mov.u32 	%r16, %r6;
	@%p4 bra 	$L__BB0_4;
$L__BB0_7:
	setp.ne.s32 	%p5, %r3, 0;
	@%p5 bra 	$L__BB0_9;
	mul.wide.s32 	%rd41, %r4, 4;
	add.s64 	%rd42, %rd1, %rd41;
	ld.global.f32 	%f32, [%rd42];
	mul.wide.u32 	%rd43, %r2, 4;
	add.s64 	%rd44, %rd1, %rd43;
	st.global.f32 	[%rd44], %f32;
	add.s64 	%rd45, %rd2, %rd41;
	ld.global.f32 	%f33, [%rd45];
	add.s64 	%rd46, %rd2, %rd43;
	st.global.f32 	[%rd46], %f33;
	bar.sync 	0;
$L__BB0_9:
	ret;

}
	// .globl	_Z7cg_zeroPfPiS_S_S_i
.visible .entry _Z7cg_zeroPfPiS_S_S_i(
	.param .u64 .ptr .align 1 _Z7cg_zeroPfPiS_S_S_i_param_0,
	.param .u64 .ptr .align 1 _Z7cg_zeroPfPiS_S_S_i_param_1,
	.param .u64 .ptr .align 1 _Z7cg_zeroPfPiS_S_S_i_param_2,
	.param .u64 .ptr .align 1 _Z7cg_zeroPfPiS_S_S_i_param_3,
	.param .u64 .ptr .align 1 _Z7cg_zeroPfPiS_S_S_i_param_4,
	.param .u32 _Z7cg_zeroPfPiS_S_S_i_param_5
)
{
	.reg .pred 	%p<2>;
	.reg .b32 	%r<10>;
	.reg .b32 	%f<12>;
	.reg .b64 	%rd<23>;

	ld.param.u64 	%rd1, [_Z7cg_zeroPfPiS_S_S_i_param_0];
	ld.param.u64 	%rd2, [_Z7cg_zeroPfPiS_S_S_i_param_1];
	ld.param.u64 	%rd3, [_Z7cg_zeroPfPiS_S_S_i_param_2];
	ld.param.u64 	%rd4, [_Z7cg_zeroPfPiS_S_S_i_param_3];
	ld.param.u64 	%rd5, [_Z7cg_zeroPfPiS_S_S_i_param_4];
	ld.param.u32 	%r2, [_Z7cg_zeroPfPiS_S_S_i_param_5];
	mov.u32 	%r3, %ntid.x;
	mov.u32 	%r4, %ctaid.x;
	mov.u32 	%r5, %tid.x;
	mad.lo.s32 	%r1, %r3, %r4, %r5;
	setp.ge.s32 	%p1, %r1, %r2;
	@%p1 bra 	$L__BB1_2;
	cvta.to.global.u64 	%rd6, %rd3;
	cvta.to.global.u64 	%rd7, %rd5;
	cvta.to.global.u64 	%rd8, %rd1;
	cvta.to.global.u64 	%rd9, %rd2;
	cvta.to.global.u64 	%rd10, %rd4;
	mul.lo.s32 	%r6, %r1, 3;
	mul.wide.s32 	%rd11, %r6, 4;
	add.s64 	%rd12, %rd8, %rd11;
	ld.global.f32 	%f1, [%rd12];
	add.s64 	%rd13, %rd9, %rd11;
	ld.global.u32 	%r7, [%rd13];
	mul.wide.s32 	%rd14, %r7, 4;
	add.s64 	%rd15, %rd10, %rd14;
	ld.global.f32 	%f2, [%rd15];
	fma.rn.f32 	%f3, %f1, %f2, 0f00000000;
	ld.global.f32 	%f4, [%rd12+4];
	ld.global.u32 	%r8, [%rd13+4];
	mul.wide.s32 	%rd16, %r8, 4;
	add.s64 	%rd17, %rd10, %rd16;
	ld.global.f32 	%f5, [%rd17];
	fma.rn.f32 	%f6, %f4, %f5, %f3;
	ld.global.f32 	%f7, [%rd12+8];
	ld.global.u32 	%r9, [%rd13+8];
	mul.wide.s32 	%rd18, %r9, 4;
	add.s64 	%rd19, %rd10, %rd18;
	ld.global.f32 	%f8, [%rd19];
	fma.rn.f32 	%f9, %f7, %f8, %f6;
	mul.wide.s32 	%rd20, %r1, 4;
	add.s64 	%rd21, %rd6, %rd20;
	ld.global.f32 	%f10, [%rd21];
	sub.f32 	%f11, %f10, %f9;
	add.s64 	%rd22, %rd7, %rd20;
	st.global.f32 	[%rd22], %f11;
$L__BB1_2:
	ret;

}
	// .globl	_Z13cg_one_sharedPfPiS_S_S_S_S_i
.visible .entry _Z13cg_one_sharedPfPiS_S_S_S_S_i(
	.param .u64 .ptr .align 1 _Z13cg_one_sharedPfPiS_S_S_S_S_i_param_0,
	.param .u64 .ptr .align 1 _Z13cg_one_sharedPfPiS_S_S_S_S_i_param_1,
	.param .u64 .ptr .align 1 _Z13cg_one_sharedPfPiS_S_S_S_S_i_param_2,
	.param .u64 .ptr .align 1 _Z13cg_one_sharedPfPiS_S_S_S_S_i_param_3,
	.param .u64 .ptr .align 1 _Z13cg_one_sharedPfPiS_S_S_S_S_i_param_4,
	.param .u64 .ptr .align 1 _Z13cg_one_sharedPfPiS_S_S_S_S_i_param_5,
	.param .u64 .ptr .align 1 _Z13cg_one_sharedPfPiS_S_S_S_S_i_param_6,
	.param .u32 _Z13cg_one_sharedPfPiS_S_S_S_S_i_param_7
)
{
	.reg .pred 	%p<6>;
	.reg .b32 	%r<22>;
	.reg .b32 	%f<23>;
	.reg .b64 	%rd<25>;
	// demoted variable
	.shared .align 4 .b8 _ZZ13cg_one_sharedPfPiS_S_S_S_S_iE16shared_r_squared[4096];
	// demoted variable
	.shared .align 4 .b8 _ZZ13cg_one_sharedPfPiS_S_S_S_S_iE12shared_p_sum[4096];
	ld.param.u64 	%rd1, [_Z13cg_one_sharedPfPiS_S_S_S_S_i_param_0];
	ld.param.u64 	%rd2, [_Z13cg_one_sharedPfPiS_S_S_S_S_i_param_1];
	ld.param.u64 	%rd3, [_Z13cg_one_sharedPfPiS_S_S_S_S_i_param_4];
	ld.param.u64 	%rd4, [_Z13cg_one_sharedPfPiS_S_S_S_S_i_param_5];
	ld.param.u64 	%rd5, [_Z13cg_one_sharedPfPiS_S_S_S_S_i_param_6];
	ld.param.u32 	%r9, [_Z13cg_one_sharedPfPiS_S_S_S_S_i_param_7];
	mov.u32 	%r21, %ntid.x;
	mov.u32 	%r2, %ctaid.x;
	mov.u32 	%r3, %tid.x;
	mad.lo.s32 	%r4, %r21, %r2, %r3;
	shl.b32 	%r10, %r3, 2;
	mov.u32 	%r11, _ZZ13cg_one_sharedPfPiS_S_S_S_S_iE16shared_r_squared;
	add.s32 	%r5, %r11, %r10;
	mov.b32 	%r12, 0;
	st.shared.u32 	[%r5], %r12;
	mov.u32 	%r13, _ZZ13cg_one_sharedPfPiS_S_S_S_S_iE12shared_p_sum;
	add.s32 	%r6, %r13, %r10;
	st.shared.u32 	[%r6], %r12;
	bar.sync 	0;
	setp.ge.s32 	%p1, %r4, %r9;
	@%p1 bra 	$L__BB2_2;
	cvta.to.global.u64 	%rd6, %rd3;
	cvta.to.global.u64 	%rd7, %rd1;
	cvta.to.global.u64 	%rd8, %rd2;
	ld.shared.f32 	%f1, [%r6];
	mul.lo.s32 	%r14, %r4, 3;
	mul.wide.s32 	%rd9, %r14, 4;
	add.s64 	%rd10, %rd7, %rd9;
	ld.global.f32 	%f2, [%rd10];
	add.s64 	%rd11, %rd8, %rd9;
	ld.global.u32 	%r15, [%rd11];
	mul.wide.s32 	%rd12, %r15, 4;
	add.s64 	%rd13, %rd6, %rd12;
	ld.global.f32 	%f3, [%rd13];
	fma.rn.f32 	%f4, %f2, %f3, %f1;
	ld.global.f32 	%f5, [%rd10+4];
	ld.global.u32 	%r16, [%rd11+4];
	mul.wide.s32 	%rd14, %r16, 4;
	add.s64 	%rd15, %rd6, %rd14;
	ld.global.f32 	%f6, [%rd15];
	fma.rn.f32 	%f7, %f5, %f6, %f4;
	ld.global.f32 	%f8, [%rd10+8];
	ld.global.u32 	%r17, [%rd11+8];
	mul.wide.s32 	%rd16, %r17, 4;
	add.s64 	%rd17, %rd6, %rd16;
	ld.global.f32 	%f9, [%rd17];
	fma.rn.f32 	%f10, %f8, %f9, %f7;
	st.shared.f32 	[%r6], %f10;
	bar.sync 	0;
	mul.wide.s32 	%rd18, %r4, 4;
	add.s64 	%rd19, %rd6, %rd18;
	ld.global.f32 	%f11, [%rd19];
	mul.f32 	%f12, %f11, %f11;
	st.shared.f32 	[%r5], %f12;
	ld.shared.f32 	%f13, [%r6];
	mul.f32 	%f14, %f11, %f13;
	st.shared.f32 	[%r6], %f14;
$L__BB2_2:
	bar.sync 	0;
	setp.lt.u32 	%p2, %r21, 2;
	@%p2 bra 	$L__BB2_6;
$L__BB2_3:
	shr.u32 	%r8, %r21, 1;
	setp.ge.u32 	%p3, %r3, %r8;
	@%p3 bra 	$L__BB2_5;
	ld.shared.f32 	%f15, [%r5];
	shl.b32 	%r18, %r8, 2;
	add.s32 	%r19, %r5, %r18;
	ld.shared.f32 	%f16, [%r19];
	add.f32 	%f17, %f15, %f16;
	st.shared.f32 	[%r5], %f17;
	ld.shared.f32 	%f18, [%r6];
	add.s32 	%r20, %r6, %r18;
	ld.shared.f32 	%f19, [%r20];
	add.f32 	%f20, %f18, %f19;
	st.shared.f32 	[%r6], %f20;
	bar.sync 	0;
$L__BB2_5:
	setp.gt.u32 	%p4, %r21, 3;
	mov.u32 	%r21, %r8;
	@%p4 bra 	$L__BB2_3;
$L__BB2_6:
	setp.ne.s32 	%p5, %r3, 0;
	@%p5 bra 	$L__BB2_8;
	ld.shared.f32 	%f21, [_ZZ13cg_one_sharedPfPiS_S_S_S_S_iE16shared_r_squared];
	cvta.to.global.u64 	%rd20, %rd4;
	mul.wide.u32 	%rd21, %r2, 4;
	add.s64 	%rd22, %rd20, %rd21;
	st.global.f32 	[%rd22], %f21;
	ld.shared.f32 	%f22, [_ZZ13cg_one_sharedPfPiS_S_S_S_S_iE12shared_p_sum];
	cvta.to.global.u64 	%rd23, %rd5;
	add.s64 	%rd24, %rd23, %rd21;
	st.global.f32 	[%rd24], %f22;
	bar.sync 	0;
$L__BB2_8:
	ret;

}
	// .globl	_Z6cg_twoPfS_i
.visible .entry _Z6cg_twoPfS_i(
	.param .u64 .ptr .align 1 _Z6cg_twoPfS_i_param_0,
	.param .u64 .ptr .align 1 _Z6cg_twoPfS_i_param_1,
	.param .u32 _Z6cg_twoPfS_i_param_2
)
{
	.reg .pred 	%p<6>;
	.reg .b32 	%r<17>;
	.reg .b32 	%f<12>;
	.reg .b64 	%rd<10>;
	// demoted variable
	.shared .align 4 .b8 _ZZ6cg_twoPfS_iE16shared_r_squared[4096];
	// demoted variable
	.shared .align 4 .b8 _ZZ6cg_twoPfS_iE12shared_p_sum[4096];
	ld.param.u64 	%rd3, [_Z6cg_twoPfS_i_param_0];
	ld.param.u64 	%rd2, [_Z6cg_twoPfS_i_param_1];
	ld.param.u32 	%r7, [_Z6cg_twoPfS_i_param_2];
	cvta.to.global.u64 	%rd1, %rd3;
	mov.u32 	%r1, %tid.x;
	setp.ge.s32 	%p1, %r1, %r7;
	shl.b32 	%r8, %r1, 2;
	mov.u32 	%r9, _ZZ6cg_twoPfS_iE16shared_r_squared;
	add.s32 	%r2, %r9, %r8;
	mov.u32 	%r10, _ZZ6cg_twoPfS_iE12shared_p_sum;
	add.s32 	%r3, %r10, %r8;
	@%p1 bra 	$L__BB3_2;
	cvta.to.global.u64 	%rd4, %rd2;
	mul.wide.u32 	%rd5, %r1, 4;
	add.s64 	%rd6, %rd1, %rd5;
	ld.global.f32 	%f1, [%rd6];
	st.shared.f32 	[%r2], %f1;
	add.s64 	%rd7, %rd4, %rd5;
	ld.global.f32 	%f2, [%rd7];
	st.shared.f32 	[%r3], %f2;
	bra.uni 	$L__BB3_3;
$L__BB3_2:
	mov.b32 	%r11, 0;
	st.shared.u32 	[%r2], %r11;
	st.shared.u32 	[%r3], %r11;
$L__BB3_3:
	bar.sync 	0;
	mov.u32 	%r16, %ntid.x;
	setp.lt.u32 	%p2, %r16, 2;
	@%p2 bra 	$L__BB3_7;
$L__BB3_4:
	shr.u32 	%r6, %r16, 1;
	setp.ge.u32 	%p3, %r1, %r6;
	@%p3 bra 	$L__BB3_6;
	ld.shared.f32 	%f3, [%r2];
	shl.b32 	%r12, %r6, 2;
	add.s32 	%r13, %r2, %r12;
	ld.shared.f32 	%f4, [%r13];
	add.f32 	%f5, %f3, %f4;
	st.shared.f32 	[%r2], %f5;
	ld.shared.f32 	%f6, [%r3];
	add.s32 	%r14, %r3, %r12;
	ld.shared.f32 	%f7, [%r14];
	add.f32 	%f8, %f6, %f7;
	st.shared.f32 	[%r3], %f8;
	bar.sync 	0;
$L__BB3_6:
	setp.gt.u32 	%p4, %r16, 3;
	mov.u32 	%r16, %r6;
	@%p4 bra 	$L__BB3_4;
$L__BB3_7:
	setp.ne.s32 	%p5, %r1, 0;
	@%p5 bra 	$L__BB3_9;
	ld.shared.f32 	%f9, [_ZZ6cg_twoPfS_iE16shared_r_squared];
	ld.shared.f32 	%f10, [_ZZ6cg_twoPfS_iE12shared_p_sum];
	div.rn.f32 	%f11, %f9, %f10;
	mov.u32 	%r15, %ctaid.x;
	mul.wide.u32 	%rd8, %r15, 4;
	add.s64 	%rd9, %rd1, %rd8;
	st.global.f32 	[%rd9], %f11;
$L__BB3_9:
	ret;

}
	// .globl	_Z8cg_threePfS_S_i
.visible .entry _Z8cg_threePfS_S_i(
	.param .u64 .ptr .align 1 _Z8cg_threePfS_S_i_param_0,
	.param .u64 .ptr .align 1 _Z8cg_threePfS_S_i_param_1,
	.param .u64 .ptr .align 1 _Z8cg_threePfS_S_i_param_2,
	.param .u32 _Z8cg_threePfS_S_i_param_3
)
{
	.reg .b32 	%r<5>;
	.reg .b32 	%f<5>;
	.reg .b64 	%rd<10>;

	ld.param.u64 	%rd1, [_Z8cg_threePfS_S_i_param_0];
	ld.param.u64 	%rd2, [_Z8cg_threePfS_S_i_param_1];
	ld.param.u64 	%rd3, [_Z8cg_threePfS_S_i_param_2];
	cvta.to.global.u64 	%rd4, %rd2;
	cvta.to.global.u64 	%rd5, %rd1;
	cvta.to.global.u64 	%rd6, %rd3;
	mov.u32 	%r1, %ntid.x;
	mov.u32 	%r2, %ctaid.x;
	mov.u32 	%r3, %tid.x;
	mad.lo.s32 	%r4, %r1, %r2, %r3;
	ld.global.f32 	%f1, [%rd6];
	mul.wide.s32 	%rd7, %r4, 4;
	add.s64 	%rd8, %rd5, %rd7;
	ld.global.f32 	%f2, [%rd8];
	add.s64 	%rd9, %rd4, %rd7;
	ld.global.f32 	%f3, [%rd9];
	fma.rn.f32 	%f4, %f1, %f3, %f2;
	st.global.f32 	[%rd8], %f4;
	ret;

}


// ===== COMPILED SASS (sm_100) =====

	.target	sm_100

	.elftype	@"ET_EXEC"


//--------------------- .note.nv.tkinfo           --------------------------
	.section	.note.nv.tkinfo,"",@"SHT_NOTE"
	.sectionflags	@"SHF_NOTE_NV_TKINFO"
	.tkinfo
        /*0018*/ 	.word	0x00000002
        /*0030*/ 	.string	""
        /*0030*/ 	.string	"ptxas"
        /*0030*/ 	.string	"Cuda compilation tools, release 13.0, V13.0.88"
        /*0030*/ 	.string	"Build cuda_13.0.r13.0/compiler.36424714_0"
        /*0030*/ 	.string	"-arch sm_100 -m 64 "



//--------------------- .note.nv.cuinfo           --------------------------
	.section	.note.nv.cuinfo,"",@"SHT_NOTE"
	.sectionflags	@"SHF_NOTE_NV_CUINFO"
        /*0018*/ 	.short	0x0002
        /*001a*/ 	.short	0x0064
        /*001c*/ 	.short	0x0082
	.zero		2


//--------------------- .nv.info                  --------------------------
	.section	.nv.info,"",@"SHT_CUDA_INFO"
	.align	4


	//----- nvinfo : EIATTR_REGCOUNT
	.align		4
        /*0000*/ 	.byte	0x04, 0x2f
        /*0002*/ 	.short	(.L_1 - .L_0)
	.align		4
.L_0:
        /*0004*/ 	.word	index@(_Z13cg_one_globalPfPiS_S_S_S_S_i)
        /*0008*/ 	.word	0x0000001a


	//----- nvinfo : EIATTR_FRAME_SIZE
	.align		4
.L_1:
        /*000c*/ 	.byte	0x04, 0x11
        /*000e*/ 	.short	(.L_3 - .L_2)
	.align		4
.L_2:
        /*0010*/ 	.word	index@(_Z13cg_one_globalPfPiS_S_S_S_S_i)
        /*0014*/ 	.word	0x00000000


	//----- nvinfo : EIATTR_REGCOUNT
	.align		4
.L_3:
        /*0018*/ 	.byte	0x04, 0x2f
        /*001a*/ 	.short	(.L_5 - .L_4)
	.align		4
.L_4:
        /*001c*/ 	.word	index@(_Z7cg_zeroPfPiS_S_S_i)
        /*0020*/ 	.word	0x00000014


	//----- nvinfo : EIATTR_FRAME_SIZE
	.align		4
.L_5:
        /*0024*/ 	.byte	0x04, 0x11
        /*0026*/ 	.short	(.L_7 - .L_6)
	.align		4
.L_6:
        /*0028*/ 	.word	index@(_Z7cg_zeroPfPiS_S_S_i)
        /*002c*/ 	.word	0x00000000


	//----- nvinfo : EIATTR_REGCOUNT
	.align		4
.L_7:
        /*0030*/ 	.byte	0x04, 0x2f
        /*0032*/ 	.short	(.L_9 - .L_8)
	.align		4
.L_8:
        /*0034*/ 	.word	index@(_Z13cg_one_sharedPfPiS_S_S_S_S_i)
        /*0038*/ 	.word	0x0000001a


	//----- nvinfo : EIATTR_FRAME_SIZE
	.align		4
.L_9:
        /*003c*/ 	.byte	0x04, 0x11
        /*003e*/ 	.short	(.L_11 - .L_10)
	.align		4
.L_10:
        /*0040*/ 	.word	index@(_Z13cg_one_sharedPfPiS_S_S_S_S_i)
        /*0044*/ 	.word	0x00000000


	//----- nvinfo : EIATTR_REGCOUNT
	.align		4
.L_11:
        /*0048*/ 	.byte	0x04, 0x2f
        /*004a*/ 	.short	(.L_13 - .L_12)
	.align		4
.L_12:
        /*004c*/ 	.word	index@(_Z6cg_twoPfS_i)
        /*0050*/ 	.word	0x0000000e


	//----- nvinfo : EIATTR_FRAME_SIZE
	.align		4
.L_13:
        /*0054*/ 	.byte	0x04, 0x11
        /*0056*/ 	.short	(.L_15 - .L_14)
	.align		4
.L_14:
        /*0058*/ 	.word	index@($__internal_0_$__cuda_sm3x_div_rn_noftz_f32_slowpath)
        /*005c*/ 	.word	0x00000000


	//----- nvinfo : EIATTR_FRAME_SIZE
	.align		4
.L_15:
        /*0060*/ 	.byte	0x04, 0x11
        /*0062*/ 	.short	(.L_17 - .L_16)
	.align		4
.L_16:
        /*0064*/ 	.word	index@(_Z6cg_twoPfS_i)
        /*0068*/ 	.word	0x00000000


	//----- nvinfo : EIATTR_REGCOUNT
	.align		4
.L_17:
        /*006c*/ 	.byte	0x04, 0x2f
        /*006e*/ 	.short	(.L_19 - .L_18)
	.align		4
.L_18:
        /*0070*/ 	.word	index@(_Z8cg_threePfS_S_i)
        /*0074*/ 	.word	0x0000000c


	//----- nvinfo : EIATTR_FRAME_SIZE
	.align		4
.L_19:
        /*0078*/ 	.byte	0x04, 0x11
        /*007a*/ 	.short	(.L_21 - .L_20)
	.align		4
.L_20:
        /*007c*/ 	.word	index@(_Z8cg_threePfS_S_i)
        /*0080*/ 	.word	0x00000000


	//----- nvinfo : EIATTR_MIN_STACK_SIZE
	.align		4
.L_21:
        /*0084*/ 	.byte	0x04, 0x12
        /*0086*/ 	.short	(.L_23 - .L_22)
	.align		4
.L_22:
        /*0088*/ 	.word	index@(_Z8cg_threePfS_S_i)
        /*008c*/ 	.word	0x00000000


	//----- nvinfo : EIATTR_MIN_STACK_SIZE
	.align		4
.L_23:
        /*0090*/ 	.byte	0x04, 0x12
        /*0092*/ 	.short	(.L_25 - .L_24)
	.align		4
.L_24:
        /*0094*/ 	.word	index@(_Z6cg_twoPfS_i)
        /*0098*/ 	.word	0x00000000


	//----- nvinfo : EIATTR_MIN_STACK_SIZE
	.align		4
.L_25:
        /*009c*/ 	.byte	0x04, 0x12
        /*009e*/ 	.short	(.L_27 - .L_26)
	.align		4
.L_26:
        /*00a0*/ 	.word	index@(_Z13cg_one_sharedPfPiS_S_S_S_S_i)
        /*00a4*/ 	.word	0x00000000


	//----- nvinfo : EIATTR_MIN_STACK_SIZE
	.align		4
.L_27:
        /*00a8*/ 	.byte	0x04, 0x12
        /*00aa*/ 	.short	(.L_29 - .L_28)
	.align		4
.L_28:
        /*00ac*/ 	.word	index@(_Z7cg_zeroPfPiS_S_S_i)
        /*00b0*/ 	.word	0x00000000


	//----- nvinfo : EIATTR_MIN_STACK_SIZE
	.align		4
.L_29:
        /*00b4*/ 	.byte	0x04, 0x12
        /*00b6*/ 	.short	(.L_31 - .L_30)
	.align		4
.L_30:
        /*00b8*/ 	.word	index@(_Z13cg_one_globalPfPiS_S_S_S_S_i)
        /*00bc*/ 	.word	0x00000000
.L_31:


//--------------------- .nv.compat                --------------------------
	.section	.nv.compat,"",@"SHT_CUDA_COMPAT_INFO"
	.align	4
        /*0000*/ 	.byte	0x02, 0x09, 0x00, 0x00, 0x02, 0x02, 0x01, 0x00, 0x02, 0x05, 0x05, 0x00, 0x03, 0x07, 0x01, 0x01
        /*0010*/ 	.byte	0x02, 0x03, 0x00, 0x00, 0x02, 0x06, 0x01, 0x00, 0x04, 0x0b, 0x08, 0x00, 0x01, 0x00, 0x00, 0x00
        /*0020*/ 	.byte	0x00, 0x00, 0x00, 0x00


//--------------------- .nv.info._Z8cg_threePfS_S_i --------------------------
	.section	.nv.info._Z8cg_threePfS_S_i,"",@"SHT_CUDA_INFO"
	.sectionflags	@""
	.align	4


	//----- nvinfo : EIATTR_CUDA_API_VERSION
	.align		4
        /*0000*/ 	.byte	0x04, 0x37
        /*0002*/ 	.short	(.L_33 - .L_32)
.L_32:
        /*0004*/ 	.word	0x00000082


	//----- nvinfo : EIATTR_KPARAM_INFO
	.align		4
.L_33:
        /*0008*/ 	.byte	0x04, 0x17
        /*000a*/ 	.short	(.L_35 - .L_34)
.L_34:
        /*000c*/ 	.word	0x00000000
        /*0010*/ 	.short	0x0003
        /*0012*/ 	.short	0x0018
        /*0014*/ 	.byte	0x00, 0xf0, 0x11, 0x00


	//----- nvinfo : EIATTR_KPARAM_INFO
	.align		4
.L_35:
        /*0018*/ 	.byte	0x04, 0x17
        /*001a*/ 	.short	(.L_37 - .L_36)
.L_36:
        /*001c*/ 	.word	0x00000000
        /*0020*/ 	.short	0x0002
        /*0022*/ 	.short	0x0010
        /*0024*/ 	.byte	0x00, 0xf5, 0x21, 0x00


	//----- nvinfo : EIATTR_KPARAM_INFO
	.align		4
.L_37:
        /*0028*/ 	.byte	0x04, 0x17
        /*002a*/ 	.short	(.L_39 - .L_38)
.L_38:
        /*002c*/ 	.word	0x00000000
        /*0030*/ 	.short	0x0001
        /*0032*/ 	.short	0x0008
        /*0034*/ 	.byte	0x00, 0xf5, 0x21, 0x00


	//----- nvinfo : EIATTR_KPARAM_INFO
	.align		4
.L_39:
        /*0038*/ 	.byte	0x04, 0x17
        /*003a*/ 	.short	(.L_41 - .L_40)
.L_40:
        /*003c*/ 	.word	0x00000000
        /*0040*/ 	.short	0x0000
        /*0042*/ 	.short	0x0000
        /*0044*/ 	.byte	0x00, 0xf5, 0x21, 0x00


	//----- nvinfo : EIATTR_SPARSE_MMA_MASK
	.align		4
.L_41:
        /*0048*/ 	.byte	0x03, 0x50
        /*004a*/ 	.short	0x0000


	//----- nvinfo : EIATTR_MAXREG_COUNT
	.align		4
        /*004c*/ 	.byte	0x03, 0x1b
        /*004e*/ 	.short	0x00ff


	//----- nvinfo : EIATTR_MERCURY_ISA_VERSION
	.align		4
        /*0050*/ 	.byte	0x03, 0x5f
        /*0052*/ 	.short	0x0101


	//----- nvinfo : EIATTR_VRC_CTA_INIT_COUNT
	.align		4
        /*0054*/ 	.byte	0x02, 0x4a
	.zero		1
	.zero		1


	//----- nvinfo : EIATTR_EXIT_INSTR_OFFSETS
	.align		4
        /*0058*/ 	.byte	0x04, 0x1c
        /*005a*/ 	.short	(.L_43 - .L_42)


	//   ....[0]....
.L_42:
        /*005c*/ 	.word	0x00000100


	//----- nvinfo : EIATTR_CBANK_PARAM_SIZE
	.align		4
.L_43:
        /*0060*/ 	.byte	0x03, 0x19
        /*0062*/ 	.short	0x001c


	//----- nvinfo : EIATTR_PARAM_CBANK
	.align		4
        /*0064*/ 	.byte	0x04, 0x0a
        /*0066*/ 	.short	(.L_45 - .L_44)
	.align		4
.L_44:
        /*0068*/ 	.word	index@(.nv.constant0._Z8cg_threePfS_S_i)
        /*006c*/ 	.short	0x0380
        /*006e*/ 	.short	0x001c


	//----- nvinfo : EIATTR_SW_WAR
	.align		4
.L_45:
        /*0070*/ 	.byte	0x04, 0x36
        /*0072*/ 	.short	(.L_47 - .L_46)
.L_46:
        /*0074*/ 	.word	0x00000008
.L_47:


//--------------------- .nv.info._Z6cg_twoPfS_i   --------------------------
	.section	.nv.info._Z6cg_twoPfS_i,"",@"SHT_CUDA_INFO"
	.sectionflags	@""
	.align	4


	//----- nvinfo : EIATTR_CUDA_API_VERSION
	.align		4
        /*0000*/ 	.byte	0x04, 0x37
        /*0002*/ 	.short	(.L_49 - .L_48)
.L_48:
        /*0004*/ 	.word	0x00000082


	//----- nvinfo : EIATTR_KPARAM_INFO
	.align		4
.L_49:
        /*0008*/ 	.byte	0x04, 0x17
        /*000a*/ 	.short	(.L_51 - .L_50)
.L_50:
        /*000c*/ 	.word	0x00000000
        /*0010*/ 	.short	0x0002
        /*0012*/ 	.short	0x0010
        /*0014*/ 	.byte	0x00, 0xf0, 0x11, 0x00


	//----- nvinfo : EIATTR_KPARAM_INFO
	.align		4
.L_51:
        /*0018*/ 	.byte	0x04, 0x17
        /*001a*/ 	.short	(.L_53 - .L_52)
.L_52:
        /*001c*/ 	.word	0x00000000
        /*0020*/ 	.short	0x0001
        /*0022*/ 	.short	0x0008
        /*0024*/ 	.byte	0x00, 0xf5, 0x21, 0x00


	//----- nvinfo : EIATTR_KPARAM_INFO
	.align		4
.L_53:
        /*0028*/ 	.byte	0x04, 0x17
        /*002a*/ 	.short	(.L_55 - .L_54)
.L_54:
        /*002c*/ 	.word	0x00000000
        /*0030*/ 	.short	0x0000
        /*0032*/ 	.short	0x0000
        /*0034*/ 	.byte	0x00, 0xf5, 0x21, 0x00


	//----- nvinfo : EIATTR_SPARSE_MMA_MASK
	.align		4
.L_55:
        /*0038*/ 	.byte	0x03, 0x50
        /*003a*/ 	.short	0x0000


	//----- nvinfo : EIATTR_MAXREG_COUNT
	.align		4
        /*003c*/ 	.byte	0x03, 0x1b
        /*003e*/ 	.short	0x00ff


	//----- nvinfo : EIATTR_NUM_BARRIERS
	.align		4
        /*0040*/ 	.byte	0x02, 0x4c
        /*0042*/ 	.byte	0x01
	.zero		1


	//----- nvinfo : EIATTR_MERCURY_ISA_VERSION
	.align		4
        /*0044*/ 	.byte	0x03, 0x5f
        /*0046*/ 	.short	0x0101


	//----- nvinfo : EIATTR_VRC_CTA_INIT_COUNT
	.align		4
        /*0048*/ 	.byte	0x02, 0x4a
	.zero		1
	.zero		1


	//----- nvinfo : EIATTR_EXIT_INSTR_OFFSETS
	.align		4
        /*004c*/ 	.byte	0x04, 0x1c
        /*004e*/ 	.short	(.L_57 - .L_56)


	//   ....[0]....
.L_56:
        /*0050*/ 	.word	0x00000300


	//   ....[1]....
        /*0054*/ 	.word	0x00000440


	//----- nvinfo : EIATTR_CRS_STACK_SIZE
	.align		4
.L_57:
        /*0058*/ 	.byte	0x04, 0x1e
        /*005a*/ 	.short	(.L_59 - .L_58)
.L_58:
        /*005c*/ 	.word	0x00000000


	//----- nvinfo : EIATTR_CBANK_PARAM_SIZE
	.align		4
.L_59:
        /*0060*/ 	.byte	0x03, 0x19
        /*0062*/ 	.short	0x0014


	//----- nvinfo : EIATTR_PARAM_CBANK
	.align		4
        /*0064*/ 	.byte	0x04, 0x0a
        /*0066*/ 	.short	(.L_61 - .L_60)
	.align		4
.L_60:
        /*0068*/ 	.word	index@(.nv.constant0._Z6cg_twoPfS_i)
        /*006c*/ 	.short	0x0380
        /*006e*/ 	.short	0x0014


	//----- nvinfo : EIATTR_SW_WAR
	.align		4
.L_61:
        /*0070*/ 	.byte	0x04, 0x36
        /*0072*/ 	.short	(.L_63 - .L_62)
.L_62:
        /*0074*/ 	.word	0x00000008
.L_63:


//--------------------- .nv.info._Z13cg_one_sharedPfPiS_S_S_S_S_i --------------------------
	.section	.nv.info._Z13cg_one_sharedPfPiS_S_S_S_S_i,"",@"SHT_CUDA_INFO"
	.sectionflags	@""
	.align	4


	//----- nvinfo : EIATTR_CUDA_API_VERSION
	.align		4
        /*0000*/ 	.byte	0x04, 0x37
        /*0002*/ 	.short	(.L_65 - .L_64)
.L_64:
        /*0004*/ 	.word	0x00000082


	//----- nvinfo : EIATTR_KPARAM_INFO
	.align		4
.L_65:
        /*0008*/ 	.byte	0x04, 0x17
        /*000a*/ 	.short	(.L_67 - .L_66)
.L_66:
        /*000c*/ 	.word	0x00000000
        /*0010*/ 	.short	0x0007
        /*0012*/ 	.short	0x0038
        /*0014*/ 	.byte	0x00, 0xf0, 0x11, 0x00


	//----- nvinfo : EIATTR_KPARAM_INFO
	.align		4
.L_67:
        /*0018*/ 	.byte	0x04, 0x17
        /*001a*/ 	.short	(.L_69 - .L_68)
.L_68:
        /*001c*/ 	.word	0x00000000
        /*0020*/ 	.short	0x0006
        /*0022*/ 	.short	0x0030
        /*0024*/ 	.byte	0x00, 0xf5, 0x21, 0x00


	//----- nvinfo : EIATTR_KPARAM_INFO
	.align		4
.L_69:
        /*0028*/ 	.byte	0x04, 0x17
        /*002a*/ 	.short	(.L_71 - .L_70)
.L_70:
        /*002c*/ 	.word	0x00000000
        /*0030*/ 	.short	0x0005
        /*0032*/ 	.short	0x0028
        /*0034*/ 	.byte	0x00, 0xf5, 0x21, 0x00


	//----- nvinfo : EIATTR_KPARAM_INFO
	.align		4
.L_71:
        /*0038*/ 	.byte	0x04, 0x17
        /*003a*/ 	.short	(.L_73 - .L_72)
.L_72:
        /*003c*/ 	.word	0x00000000
        /*0040*/ 	.short	0x0004
        /*0042*/ 	.short	0x0020
        /*0044*/ 	.byte	0x00, 0xf5, 0x21, 0x00


	//----- nvinfo : EIATTR_KPARAM_INFO
	.align		4
.L_73:
        /*0048*/ 	.byte	0x04, 0x17
        /*004a*/ 	.short	(.L_75 - .L_74)
.L_74:
        /*004c*/ 	.word	0x00000000
        /*0050*/ 	.short	0x0003
        /*0052*/ 	.short	0x0018
        /*0054*/ 	.byte	0x00, 0xf5, 0x21, 0x00


	//----- nvinfo : EIATTR_KPARAM_INFO
	.align		4
.L_75:
        /*0058*/ 	.byte	0x04, 0x17
        /*005a*/ 	.short	(.L_77 - .L_76)
.L_76:
        /*005c*/ 	.word	0x00000000
        /*0060*/ 	.short	0x0002
        /*0062*/ 	.short	0x0010
        /*0064*/ 	.byte	0x00, 0xf5, 0x21, 0x00


	//----- nvinfo : EIATTR_KPARAM_INFO
	.align		4
.L_77:
        /*0068*/ 	.byte	0x04, 0x17
        /*006a*/ 	.short	(.L_79 - .L_78)
.L_78:
        /*006c*/ 	.word	0x00000000
        /*0070*/ 	.short	0x0001
        /*0072*/ 	.short	0x0008
        /*0074*/ 	.byte	0x00, 0xf5, 0x21, 0x00


	//----- nvinfo : EIATTR_KPARAM_INFO
	.align		4
.L_79:
        /*0078*/ 	.byte	0x04, 0x17
        /*007a*/ 	.short	(.L_81 - .L_80)
.L_80:
        /*007c*/ 	.word	0x00000000
        /*0080*/ 	.short	0x0000
        /*0082*/ 	.short	0x0000
        /*0084*/ 	.byte	0x00, 0xf5, 0x21, 0x00


	//----- nvinfo : EIATTR_SPARSE_MMA_MASK
	.align		4
.L_81:
        /*0088*/ 	.byte	0x03, 0x50
        /*008a*/ 	.short	0x0000


	//----- nvinfo : EIATTR_MAXREG_COUNT
	.align		4
        /*008c*/ 	.byte	0x03, 0x1b
        /*008e*/ 	.short	0x00ff


	//----- nvinfo : EIATTR_NUM_BARRIERS
	.align		4
        /*0090*/ 	.byte	0x02, 0x4c
        /*0092*/ 	.byte	0x01
	.zero		1


	//----- nvinfo : EIATTR_MERCURY_ISA_VERSION
	.align		4
        /*0094*/ 	.byte	0x03, 0x5f
        /*0096*/ 	.short	0x0101


	//----- nvinfo : EIATTR_VRC_CTA_INIT_COUNT
	.align		4
        /*0098*/ 	.byte	0x02, 0x4a
	.zero		1
	.zero		1


	//----- nvinfo : EIATTR_EXIT_INSTR_OFFSETS
	.align		4
        /*009c*/ 	.byte	0x04, 0x1c
        /*009e*/ 	.short	(.L_83 - .L_82)


	//   ....[0]....
.L_82:
        /*00a0*/ 	.word	0x000004d0


	//   ....[1]....
        /*00a4*/ 	.word	0x000005b0


	//----- nvinfo : EIATTR_CRS_STACK_SIZE
	.align		4
.L_83:
        /*00a8*/ 	.byte	0x04, 0x1e
        /*00aa*/ 	.short	(.L_85 - .L_84)
.L_84:
        /*00ac*/ 	.word	0x00000000


	//----- nvinfo : EIATTR_CBANK_PARAM_SIZE
	.align		4
.L_85:
        /*00b0*/ 	.byte	0x03, 0x19
        /*00b2*/ 	.short	0x003c


	//----- nvinfo : EIATTR_PARAM_CBANK
	.align		4
        /*00b4*/ 	.byte	0x04, 0x0a
        /*00b6*/ 	.short	(.L_87 - .L_86)
	.align		4
.L_86:
        /*00b8*/ 	.word	index@(.nv.constant0._Z13cg_one_sharedPfPiS_S_S_S_S_i)
        /*00bc*/ 	.short	0x0380
        /*00be*/ 	.short	0x003c


	//----- nvinfo : EIATTR_SW_WAR
	.align		4
.L_87:
        /*00c0*/ 	.byte	0x04, 0x36
        /*00c2*/ 	.short	(.L_89 - .L_88)
.L_88:
        /*00c4*/ 	.word	0x00000008
.L_89:


//--------------------- .nv.info._Z7cg_zeroPfPiS_S_S_i --------------------------
	.section	.nv.info._Z7cg_zeroPfPiS_S_S_i,"",@"SHT_CUDA_INFO"
	.sectionflags	@""
	.align	4


	//----- nvinfo : EIATTR_CUDA_API_VERSION
	.align		4
        /*0000*/ 	.byte	0x04, 0x37
        /*0002*/ 	.short	(.L_91 - .L_90)
.L_90:
        /*0004*/ 	.word	0x00000082


	//----- nvinfo : EIATTR_KPARAM_INFO
	.align		4
.L_91:
        /*0008*/ 	.byte	0x04, 0x17
        /*000a*/ 	.short	(.L_93 - .L_92)
.L_92:
        /*000c*/ 	.word	0x00000000
        /*0010*/ 	.short	0x0005
        /*0012*/ 	.short	0x0028
        /*0014*/ 	.byte	0x00, 0xf0, 0x11, 0x00


	//----- nvinfo : EIATTR_KPARAM_INFO
	.align		4
.L_93:
        /*0018*/ 	.byte	0x04, 0x17
        /*001a*/ 	.short	(.L_95 - .L_94)
.L_94:
        /*001c*/ 	.word	0x00000000
        /*0020*/ 	.short	0x0004
        /*0022*/ 	.short	0x0020
        /*0024*/ 	.byte	0x00, 0xf5, 0x21, 0x00


	//----- nvinfo : EIATTR_KPARAM_INFO
	.align		4
.L_95:
        /*0028*/ 	.byte	0x04, 0x17
        /*002a*/ 	.short	(.L_97 - .L_96)
.L_96:
        /*002c*/ 	.word	0x00000000
        /*0030*/ 	.short	0x0003
        /*0032*/ 	.short	0x0018
        /*0034*/ 	.byte	0x00, 0xf5, 0x21, 0x00


	//----- nvinfo : EIATTR_KPARAM_INFO
	.align		4
.L_97:
        /*0038*/ 	.byte	0x04, 0x17
        /*003a*/ 	.short	(.L_99 - .L_98)
.L_98:
        /*003c*/ 	.word	0x00000000
        /*0040*/ 	.short	0x0002
        /*0042*/ 	.short	0x0010
        /*0044*/ 	.byte	0x00, 0xf5, 0x21, 0x00


	//----- nvinfo : EIATTR_KPARAM_INFO
	.align		4
.L_99:
        /*0048*/ 	.byte	0x04, 0x17
        /*004a*/ 	.short	(.L_101 - .L_100)
.L_100:
        /*004c*/ 	.word	0x00000000
        /*0050*/ 	.short	0x0001
        /*0052*/ 	.short	0x0008
        /*0054*/ 	.byte	0x00, 0xf5, 0x21, 0x00


	//----- nvinfo : EIATTR_KPARAM_INFO
	.align		4
.L_101:
        /*0058*/ 	.byte	0x04, 0x17
        /*005a*/ 	.short	(.L_103 - .L_102)
.L_102:
        /*005c*/ 	.word	0x00000000
        /*0060*/ 	.short	0x0000
        /*0062*/ 	.short	0x0000
        /*0064*/ 	.byte	0x00, 0xf5, 0x21, 0x00


	//----- nvinfo : EIATTR_SPARSE_MMA_MASK
	.align		4
.L_103:
        /*0068*/ 	.byte	0x03, 0x50
        /*006a*/ 	.short	0x0000


	//----- nvinfo : EIATTR_MAXREG_COUNT
	.align		4
        /*006c*/ 	.byte	0x03, 0x1b
        /*006e*/ 	.short	0x00ff


	//----- nvinfo : EIATTR_MERCURY_ISA_VERSION
	.align		4
        /*0070*/ 	.byte	0x03, 0x5f
        /*0072*/ 	.short	0x0101


	//----- nvinfo : EIATTR_VRC_CTA_INIT_COUNT
	.align		4
        /*0074*/ 	.byte	0x02, 0x4a
	.zero		1
	.zero		1


	//----- nvinfo : EIATTR_EXIT_INSTR_OFFSETS
	.align		4
        /*0078*/ 	.byte	0x04, 0x1c
        /*007a*/ 	.short	(.L_105 - .L_104)


	//   ....[0]....
.L_104:
        /*007c*/ 	.word	0x00000070


	//   ....[1]....
        /*0080*/ 	.word	0x00000250


	//----- nvinfo : EIATTR_CBANK_PARAM_SIZE
	.align		4
.L_105:
        /*0084*/ 	.byte	0x03, 0x19
        /*0086*/ 	.short	0x002c


	//----- nvinfo : EIATTR_PARAM_CBANK
	.align		4
        /*0088*/ 	.byte	0x04, 0x0a
        /*008a*/ 	.short	(.L_107 - .L_106)
	.align		4
.L_106:
        /*008c*/ 	.word	index@(.nv.constant0._Z7cg_zeroPfPiS_S_S_i)
        /*0090*/ 	.short	0x0380
        /*0092*/ 	.short	0x002c


	//----- nvinfo : EIATTR_SW_WAR
	.align		4
.L_107:
        /*0094*/ 	.byte	0x04, 0x36
        /*0096*/ 	.short	(.L_109 - .L_108)
.L_108:
        /*0098*/ 	.word	0x00000008
.L_109:


//--------------------- .nv.info._Z13cg_one_globalPfPiS_S_S_S_S_i --------------------------
	.section	.nv.info._Z13cg_one_globalPfPiS_S_S_S_S_i,"",@"SHT_CUDA_INFO"
	.sectionflags	@""
	.align	4


	//----- nvinfo : EIATTR_CUDA_API_VERSION
	.align		4
        /*0000*/ 	.byte	0x04, 0x37
        /*0002*/ 	.short	(.L_111 - .L_110)
.L_110:
        /*0004*/ 	.word	0x00000082


	//----- nvinfo : EIATTR_KPARAM_INFO
	.align		4
.L_111:
        /*0008*/ 	.byte	0x04, 0x17
        /*000a*/ 	.short	(.L_113 - .L_112)
.L_112:
        /*000c*/ 	.word	0x00000000
        /*0010*/ 	.short	0x0007
        /*0012*/ 	.short	0x0038
        /*0014*/ 	.byte	0x00, 0xf0, 0x11, 0x00


	//----- nvinfo : EIATTR_KPARAM_INFO
	.align		4
.L_113:
        /*0018*/ 	.byte	0x04, 0x17
        /*001a*/ 	.short	(.L_115 - .L_114)
.L_114:
        /*001c*/ 	.word	0x00000000
        /*0020*/ 	.short	0x0006
        /*0022*/ 	.short	0x0030
        /*0024*/ 	.byte	0x00, 0xf5, 0x21, 0x00


	//----- nvinfo : EIATTR_KPARAM_INFO
	.align		4
.L_115:
        /*0028*/ 	.byte	0x04, 0x17
        /*002a*/ 	.short	(.L_117 - .L_116)
.L_116:
        /*002c*/ 	.word	0x00000000
        /*0030*/ 	.short	0x0005
        /*0032*/ 	.short	0x0028
        /*0034*/ 	.byte	0x00, 0xf5, 0x21, 0x00


	//----- nvinfo : EIATTR_KPARAM_INFO
	.align		4
.L_117:
        /*0038*/ 	.byte	0x04, 0x17
        /*003a*/ 	.short	(.L_119 - .L_118)
.L_118:
        /*003c*/ 	.word	0x00000000
        /*0040*/ 	.short	0x0004
        /*0042*/ 	.short	0x0020
        /*0044*/ 	.byte	0x00, 0xf5, 0x21, 0x00


	//----- nvinfo : EIATTR_KPARAM_INFO
	.align		4
.L_119:
        /*0048*/ 	.byte	0x04, 0x17
        /*004a*/ 	.short	(.L_121 - .L_120)
.L_120:
        /*004c*/ 	.word	0x00000000
        /*0050*/ 	.short	0x0003
        /*0052*/ 	.short	0x0018
        /*0054*/ 	.byte	0x00, 0xf5, 0x21, 0x00


	//----- nvinfo : EIATTR_KPARAM_INFO
	.align		4
.L_121:
        /*0058*/ 	.byte	0x04, 0x17
        /*005a*/ 	.short	(.L_123 - .L_122)
.L_122:
        /*005c*/ 	.word	0x00000000
        /*0060*/ 	.short	0x0002
        /*0062*/ 	.short	0x0010
        /*0064*/ 	.byte	0x00, 0xf5, 0x21, 0x00


	//----- nvinfo : EIATTR_KPARAM_INFO
	.align		4
.L_123:
        /*0068*/ 	.byte	0x04, 0x17
        /*006a*/ 	.short	(.L_125 - .L_124)
.L_124:
        /*006c*/ 	.word	0x00000000
        /*0070*/ 	.short	0x0001
        /*0072*/ 	.short	0x0008
        /*0074*/ 	.byte	0x00, 0xf5, 0x21, 0x00


	//----- nvinfo : EIATTR_KPARAM_INFO
	.align		4
.L_125:
        /*0078*/ 	.byte	0x04, 0x17
        /*007a*/ 	.short	(.L_127 - .L_126)
.L_126:
        /*007c*/ 	.word	0x00000000
        /*0080*/ 	.short	0x0000
        /*0082*/ 	.short	0x0000
        /*0084*/ 	.byte	0x00, 0xf5, 0x21, 0x00


	//----- nvinfo : EIATTR_SPARSE_MMA_MASK
	.align		4
.L_127:
        /*0088*/ 	.byte	0x03, 0x50
        /*008a*/ 	.short	0x0000


	//----- nvinfo : EIATTR_MAXREG_COUNT
	.align		4
        /*008c*/ 	.byte	0x03, 0x1b
        /*008e*/ 	.short	0x00ff


	//----- nvinfo : EIATTR_NUM_BARRIERS
	.align		4
        /*0090*/ 	.byte	0x02, 0x4c
        /*0092*/ 	.byte	0x01
	.zero		1


	//----- nvinfo : EIATTR_MERCURY_ISA_VERSION
	.align		4
        /*0094*/ 	.byte	0x03, 0x5f
        /*0096*/ 	.short	0x0101


	//----- nvinfo : EIATTR_VRC_CTA_INIT_COUNT
	.align		4
        /*0098*/ 	.byte	0x02, 0x4a
	.zero		1
	.zero		1


	//----- nvinfo : EIATTR_EXIT_INSTR_OFFSETS
	.align		4
        /*009c*/ 	.byte	0x04, 0x1c
        /*009e*/ 	.short	(.L_129 - .L_128)


	//   ....[0]....
.L_128:
        /*00a0*/ 	.word	0x00000640


	//   ....[1]....
        /*00a4*/ 	.word	0x00000710


	//----- nvinfo : EIATTR_CRS_STACK_SIZE
	.align		4
.L_129:
        /*00a8*/ 	.byte	0x04, 0x1e
        /*00aa*/ 	.short	(.L_131 - .L_130)
.L_130:
        /*00ac*/ 	.word	0x00000000


	//----- nvinfo : EIATTR_CBANK_PARAM_SIZE
	.align		4
.L_131:
        /*00b0*/ 	.byte	0x03, 0x19
        /*00b2*/ 	.short	0x003c


	//----- nvinfo : EIATTR_PARAM_CBANK
	.align		4
        /*00b4*/ 	.byte	0x04, 0x0a
        /*00b6*/ 	.short	(.L_133 - .L_132)
	.align		4
.L_132:
        /*00b8*/ 	.word	index@(.nv.constant0._Z13cg_one_globalPfPiS_S_S_S_S_i)
        /*00bc*/ 	.short	0x0380
        /*00be*/ 	.short	0x003c


	//----- nvinfo : EIATTR_SW_WAR
	.align		4
.L_133:
        /*00c0*/ 	.byte	0x04, 0x36
        /*00c2*/ 	.short	(.L_135 - .L_134)
.L_134:
        /*00c4*/ 	.word	0x00000008
.L_135:


//--------------------- .nv.callgraph             --------------------------
	.section	.nv.callgraph,"",@"SHT_CUDA_CALLGRAPH"
	.align	4
	.sectionentsize	8
	.align		4
        /*0000*/ 	.word	0x00000000
	.align		4
        /*0004*/ 	.word	0xffffffff
	.align		4
        /*0008*/ 	.word	0x00000000
	.align		4
        /*000c*/ 	.word	0xfffffffe
	.align		4
        /*0010*/ 	.word	0x00000000
	.align		4
        /*0014*/ 	.word	0xfffffffd
	.align		4
        /*0018*/ 	.word	0x00000000
	.align		4
        /*001c*/ 	.word	0xfffffffc


//--------------------- .text._Z8cg_threePfS_S_i  --------------------------
	.section	.text._Z8cg_threePfS_S_i,"ax",@progbits
	.align	128
        .global         _Z8cg_threePfS_S_i
        .type           _Z8cg_threePfS_S_i,@function
        .size           _Z8cg_threePfS_S_i,(.L_x_26 - _Z8cg_threePfS_S_i)
        .other          _Z8cg_threePfS_S_i,@"STO_CUDA_ENTRY STV_DEFAULT"
_Z8cg_threePfS_S_i:
.text._Z8cg_threePfS_S_i:
[----:B------:R-:W-:Y:S01]  /*0000*/  LDC R1, c[0x0][0x37c] ;  /* 0x0000df00ff017b82 */ /* 0x000fe20000000800 */
[----:B------:R-:W0:Y:S07]  /*0010*/  S2R R9, SR_CTAID.X ;  /* 0x0000000000097919 */ /* 0x000e2e0000002500 */
[----:B------:R-:W1:Y:S01]  /*0020*/  LDC.64 R6, c[0x0][0x388] ;  /* 0x0000e200ff067b82 */ /* 0x000e620000000a00 */
[----:B------:R-:W0:Y:S01]  /*0030*/  LDCU UR6, c[0x0][0x360] ;  /* 0x00006c00ff0677ac */ /* 0x000e220008000800 */
[----:B------:R-:W0:Y:S01]  /*0040*/  S2R R0, SR_TID.X ;  /* 0x0000000000007919 */ /* 0x000e220000002100 */
[----:B------:R-:W2:Y:S05]  /*0050*/  LDCU.64 UR4, c[0x0][0x358] ;  /* 0x00006b00ff0477ac */ /* 0x000eaa0008000a00 */
[----:B------:R-:W3:Y:S08]  /*0060*/  LDC.64 R4, c[0x0][0x380] ;  /* 0x0000e000ff047b82 */ /* 0x000ef00000000a00 */
[----:B------:R-:W2:Y:S01]  /*0070*/  LDC.64 R2, c[0x0][0x390] ;  /* 0x0000e400ff027b82 */ /* 0x000ea20000000a00 */
[----:B0-----:R-:W-:-:S04]  /*0080*/  IMAD R9, R9, UR6, R0 ;  /* 0x0000000609097c24 */ /* 0x001fc8000f8e0200 */
[C---:B-1----:R-:W-:Y:S01]  /*0090*/  IMAD.WIDE R6, R9.reuse, 0x4, R6 ;  /* 0x0000000409067825 */ /* 0x042fe200078e0206 */
[----:B--2---:R-:W2:Y:S03]  /*00a0*/  LDG.E R2, desc[UR4][R2.64] ;  /* 0x0000000402027981 */ /* 0x004ea6000c1e1900 */
[----:B---3--:R-:W-:Y:S02]  /*00b0*/  IMAD.WIDE R4, R9, 0x4, R4 ;  /* 0x0000000409047825 */ /* 0x008fe400078e0204 */
[----:B------:R-:W2:Y:S04]  /*00c0*/  LDG.E R6, desc[UR4][R6.64] ;  /* 0x0000000406067981 */ /* 0x000ea8000c1e1900 */
[----:B------:R-:W2:Y:S02]  /*00d0*/  LDG.E R9, desc[UR4][R4.64] ;  /* 0x0000000404097981 */ /* 0x000ea4000c1e1900 */
[----:B--2---:R-:W-:-:S05]  /*00e0*/  FFMA R9, R2, R6, R9 ;  /* 0x0000000602097223 */ /* 0x004fca0000000009 */
[----:B------:R-:W-:Y:S01]  /*00f0*/  STG.E desc[UR4][R4.64], R9 ;  /* 0x0000000904007986 */ /* 0x000fe2000c101904 */
[----:B------:R-:W-:Y:S05]  /*0100*/  EXIT ;  /* 0x000000000000794d */ /* 0x000fea0003800000 */
.L_x_0:
[----:B------:R-:W-:-:S00]  /*0110*/  BRA `(.L_x_0) ;  /* 0xfffffffc00fc7947 */ /* 0x000fc0000383ffff */
[----:B------:R-:W-:-:S00]  /*0120*/  NOP ;  /* 0x0000000000007918 */ /* 0x000fc00000000000 */
        /* <DEDUP_REMOVED lines=13> */
.L_x_26:


//--------------------- .text._Z6cg_twoPfS_i      --------------------------
	.section	.text._Z6cg_twoPfS_i,"ax",@progbits
	.align	128
        .global         _Z6cg_twoPfS_i
        .type           _Z6cg_twoPfS_i,@function
        .size           _Z6cg_twoPfS_i,(.L_x_25 - _Z6cg_twoPfS_i)
        .other          _Z6cg_twoPfS_i,@"STO_CUDA_ENTRY STV_DEFAULT"
_Z6cg_twoPfS_i:
.text._Z6cg_twoPfS_i:
[----:B------:R-:W-:Y:S01]  /*0000*/  LDC R1, c[0x0][0x37c] ;  /* 0x0000df00ff017b82 */ /* 0x000fe20000000800 */
[----:B------:R-:W0:Y:S01]  /*0010*/  S2R R9, SR_TID.X ;  /* 0x0000000000097919 */ /* 0x000e220000002100 */
[----:B------:R-:W0:Y:S06]  /*0020*/  LDCU UR4, c[0x0][0x390] ;  /* 0x00007200ff0477ac */ /* 0x000e2c0008000800 */
[----:B------:R-:W1:Y:S01]  /*0030*/  LDC.64 R2, c[0x0][0x380] ;  /* 0x0000e000ff027b82 */ /* 0x000e620000000a00 */
[----:B------:R-:W2:Y:S07]  /*0040*/  LDCU.64 UR8, c[0x0][0x358] ;  /* 0x00006b00ff0877ac */ /* 0x000eae0008000a00 */
[----:B------:R-:W3:Y:S01]  /*0050*/  LDC.64 R4, c[0x0][0x388] ;  /* 0x0000e200ff047b82 */ /* 0x000ee20000000a00 */
[----:B0-----:R-:W-:-:S13]  /*0060*/  ISETP.GE.AND P0, PT, R9, UR4, PT ;  /* 0x0000000409007c0c */ /* 0x001fda000bf06270 */
[----:B-1----:R-:W-:-:S04]  /*0070*/  @!P0 IMAD.WIDE.U32 R2, R9, 0x4, R2 ;  /* 0x0000000409028825 */ /* 0x002fc800078e0002 */
[----:B---3--:R-:W-:Y:S02]  /*0080*/  @!P0 IMAD.WIDE.U32 R4, R9, 0x4, R4 ;  /* 0x0000000409048825 */ /* 0x008fe400078e0004 */
[----:B--2---:R-:W2:Y:S04]  /*0090*/  @!P0 LDG.E R3, desc[UR8][R2.64] ;  /* 0x0000000802038981 */ /* 0x004ea8000c1e1900 */
[----:B------:R-:W3:Y:S01]  /*00a0*/  @!P0 LDG.E R5, desc[UR8][R4.64] ;  /* 0x0000000804058981 */ /* 0x000ee2000c1e1900 */
[----:B------:R-:W0:Y:S01]  /*00b0*/  S2UR UR6, SR_CgaCtaId ;  /* 0x00000000000679c3 */ /* 0x000e220000008800 */
[----:B------:R-:W-:Y:S02]  /*00c0*/  UMOV UR4, 0x400 ;  /* 0x0000040000047882 */ /* 0x000fe40000000000 */
[----:B------:R-:W-:-:S02]  /*00d0*/  UIADD3 UR5, UPT, UPT, UR4, 0x1000, URZ ;  /* 0x0000100004057890 */ /* 0x000fc4000fffe0ff */
[----:B0-----:R-:W-:Y:S02]  /*00e0*/  ULEA UR4, UR6, UR4, 0x18 ;  /* 0x0000000406047291 */ /* 0x001fe4000f8ec0ff */
[----:B------:R-:W-:-:S04]  /*00f0*/  ULEA UR5, UR6, UR5, 0x18 ;  /* 0x0000000506057291 */ /* 0x000fc8000f8ec0ff */
[C---:B------:R-:W-:Y:S02]  /*0100*/  LEA R0, R9.reuse, UR4, 0x2 ;  /* 0x0000000409007c11 */ /* 0x040fe4000f8e10ff */
[----:B------:R-:W-:-:S03]  /*0110*/  LEA R6, R9, UR5, 0x2 ;  /* 0x0000000509067c11 */ /* 0x000fc6000f8e10ff */
[----:B------:R-:W0:Y:S02]  /*0120*/  LDCU UR4, c[0x0][0x360] ;  /* 0x00006c00ff0477ac */ /* 0x000e240008000800 */
[----:B0-----:R-:W-:Y:S01]  /*0130*/  UISETP.GE.U32.AND UP0, UPT, UR4, 0x2, UPT ;  /* 0x000000020400788c */ /* 0x001fe2000bf06070 */
[----:B--2---:R0:W-:Y:S04]  /*0140*/  @!P0 STS [R0], R3 ;  /* 0x0000000300008388 */ /* 0x0041e80000000800 */
[----:B---3--:R0:W-:Y:S04]  /*0150*/  @!P0 STS [R6], R5 ;  /* 0x0000000506008388 */ /* 0x0081e80000000800 */
[----:B------:R0:W-:Y:S04]  /*0160*/  @P0 STS [R0], RZ ;  /* 0x000000ff00000388 */ /* 0x0001e80000000800 */
[----:B------:R0:W-:Y:S01]  /*0170*/  @P0 STS [R6], RZ ;  /* 0x000000ff06000388 */ /* 0x0001e20000000800 */
[----:B------:R-:W-:Y:S06]  /*0180*/  BAR.SYNC.DEFER_BLOCKING 0x0 ;  /* 0x0000000000007b1d */ /* 0x000fec0000010000 */
[----:B------:R-:W-:Y:S05]  /*0190*/  BRA.U !UP0, `(.L_x_1) ;  /* 0x0000000108547547 */ /* 0x000fea000b800000 */
[----:B------:R-:W-:Y:S01]  /*01a0*/  BSSY.RECONVERGENT B0, `(.L_x_1) ;  /* 0x0000014000007945 */ /* 0x000fe20003800200 */
[----:B------:R-:W-:-:S07]  /*01b0*/  IMAD.U32 R2, RZ, RZ, UR4 ;  /* 0x00000004ff027e24 */ /* 0x000fce000f8e00ff */
.L_x_3:
[----:B------:R-:W-:Y:S02]  /*01c0*/  SHF.R.U32.HI R11, RZ, 0x1, R2 ;  /* 0x00000001ff0b7819 */ /* 0x000fe40000011602 */
[----:B------:R-:W-:Y:S02]  /*01d0*/  ISETP.GT.U32.AND P1, PT, R2, 0x3, PT ;  /* 0x000000030200780c */ /* 0x000fe40003f24070 */
[----:B------:R-:W-:-:S13]  /*01e0*/  ISETP.GE.U32.AND P0, PT, R9, R11, PT ;  /* 0x0000000b0900720c */ /* 0x000fda0003f06070 */
[----:B-1----:R-:W-:Y:S05]  /*01f0*/  @P0 BRA `(.L_x_2) ;  /* 0x0000000000300947 */ /* 0x002fea0003800000 */
[C---:B0-----:R-:W-:Y:S01]  /*0200*/  IMAD R3, R11.reuse, 0x4, R0 ;  /* 0x000000040b037824 */ /* 0x041fe200078e0200 */
[----:B------:R-:W-:Y:S01]  /*0210*/  LDS R2, [R0] ;  /* 0x0000000000027984 */ /* 0x000fe20000000800 */
[----:B------:R-:W-:Y:S01]  /*0220*/  IMAD R4, R11, 0x4, R6 ;  /* 0x000000040b047824 */ /* 0x000fe200078e0206 */
[----:B------:R-:W-:Y:S05]  /*0230*/  WARPSYNC.ALL ;  /* 0x0000000000007948 */ /* 0x000fea0003800000 */
[----:B------:R-:W0:Y:S02]  /*0240*/  LDS R3, [R3] ;  /* 0x0000000003037984 */ /* 0x000e240000000800 */
[----:B0-----:R-:W-:-:S05]  /*0250*/  FADD R5, R2, R3 ;  /* 0x0000000302057221 */ /* 0x001fca0000000000 */
[----:B------:R-:W-:Y:S04]  /*0260*/  STS [R0], R5 ;  /* 0x0000000500007388 */ /* 0x000fe80000000800 */
[----:B------:R-:W-:Y:S04]  /*0270*/  LDS R7, [R4] ;  /* 0x0000000004077984 */ /* 0x000fe80000000800 */
[----:B------:R-:W0:Y:S02]  /*0280*/  LDS R2, [R6] ;  /* 0x0000000006027984 */ /* 0x000e240000000800 */
[----:B0-----:R-:W-:-:S05]  /*0290*/  FADD R7, R2, R7 ;  /* 0x0000000702077221 */ /* 0x001fca0000000000 */
[----:B------:R1:W-:Y:S01]  /*02a0*/  STS [R6], R7 ;  /* 0x0000000706007388 */ /* 0x0003e20000000800 */
[----:B------:R-:W-:Y:S06]  /*02b0*/  BAR.SYNC.DEFER_BLOCKING 0x0 ;  /* 0x0000000000007b1d */ /* 0x000fec0000010000 */
.L_x_2:
[----:B------:R-:W-:Y:S01]  /*02c0*/  IMAD.MOV.U32 R2, RZ, RZ, R11 ;  /* 0x000000ffff027224 */ /* 0x000fe200078e000b */
[----:B------:R-:W-:Y:S06]  /*02d0*/  @P1 BRA `(.L_x_3) ;  /* 0xfffffffc00b81947 */ /* 0x000fec000383ffff */
[----:B------:R-:W-:Y:S05]  /*02e0*/  BSYNC.RECONVERGENT B0 ;  /* 0x0000000000007941 */ /* 0x000fea0003800200 */
.L_x_1:
[----:B------:R-:W-:-:S13]  /*02f0*/  ISETP.NE.AND P0, PT, R9, RZ, PT ;  /* 0x000000ff0900720c */ /* 0x000fda0003f05270 */
[----:B------:R-:W-:Y:S05]  /*0300*/  @P0 EXIT ;  /* 0x000000000000094d */ /* 0x000fea0003800000 */
[----:B------:R-:W2:Y:S01]  /*0310*/  S2UR UR5, SR_CgaCtaId ;  /* 0x00000000000579c3 */ /* 0x000ea20000008800 */
[----:B------:R-:W-:Y:S02]  /*0320*/  UMOV UR4, 0x400 ;  /* 0x0000040000047882 */ /* 0x000fe40000000000 */
[----:B--2---:R-:W-:-:S09]  /*0330*/  ULEA UR4, UR5, UR4, 0x18 ;  /* 0x0000000405047291 */ /* 0x004fd2000f8ec0ff */
[----:B0-----:R-:W0:Y:S04]  /*0340*/  LDS R3, [UR4+0x1000] ;  /* 0x00100004ff037984 */ /* 0x001e280008000800 */
[----:B------:R-:W2:Y:S01]  /*0350*/  LDS R0, [UR4] ;  /* 0x00000004ff007984 */ /* 0x000ea20008000800 */
[----:B0-----:R-:W0:Y:S08]  /*0360*/  MUFU.RCP R2, R3 ;  /* 0x0000000300027308 */ /* 0x001e300000001000 */
[----:B--2---:R-:W2:Y:S01]  /*0370*/  FCHK P0, R0, R3 ;  /* 0x0000000300007302 */ /* 0x004ea20000000000 */
[----:B0-----:R-:W-:-:S04]  /*0380*/  FFMA R5, -R3, R2, 1 ;  /* 0x3f80000003057423 */ /* 0x001fc80000000102 */
[----:B------:R-:W-:-:S04]  /*0390*/  FFMA R5, R2, R5, R2 ;  /* 0x0000000502057223 */ /* 0x000fc80000000002 */
[----:B------:R-:W-:-:S04]  /*03a0*/  FFMA R2, R0, R5, RZ ;  /* 0x0000000500027223 */ /* 0x000fc800000000ff */
[----:B------:R-:W-:-:S04]  /*03b0*/  FFMA R4, -R3, R2, R0 ;  /* 0x0000000203047223 */ /* 0x000fc80000000100 */
[----:B------:R-:W-:Y:S01]  /*03c0*/  FFMA R5, R5, R4, R2 ;  /* 0x0000000405057223 */ /* 0x000fe20000000002 */
[----:B--2---:R-:W-:Y:S06]  /*03d0*/  @!P0 BRA `(.L_x_4) ;  /* 0x0000000000088947 */ /* 0x004fec0003800000 */
[----:B------:R-:W-:-:S07]  /*03e0*/  MOV R2, 0x400 ;  /* 0x0000040000027802 */ /* 0x000fce0000000f00 */
[----:B-1----:R-:W-:Y:S05]  /*03f0*/  CALL.REL.NOINC `($__internal_0_$__cuda_sm3x_div_rn_noftz_f32_slowpath) ;  /* 0x0000000000147944 */ /* 0x002fea0003c00000 */
.L_x_4:
[----:B-1----:R-:W0:Y:S01]  /*0400*/  S2R R7, SR_CTAID.X ;  /* 0x0000000000077919 */ /* 0x002e220000002500 */
[----:B------:R-:W0:Y:S02]  /*0410*/  LDC.64 R2, c[0x0][0x380] ;  /* 0x0000e000ff027b82 */ /* 0x000e240000000a00 */
[----:B0-----:R-:W-:-:S05]  /*0420*/  IMAD.WIDE.U32 R2, R7, 0x4, R2 ;  /* 0x0000000407027825 */ /* 0x001fca00078e0002 */
[----:B------:R-:W-:Y:S01]  /*0430*/  STG.E desc[UR8][R2.64], R5 ;  /* 0x0000000502007986 */ /* 0x000fe2000c101908 */
[----:B------:R-:W-:Y:S05]  /*0440*/  EXIT ;  /* 0x000000000000794d */ /* 0x000fea0003800000 */
        .weak           $__internal_0_$__cuda_sm3x_div_rn_noftz_f32_slowpath
        .type           $__internal_0_$__cuda_sm3x_div_rn_noftz_f32_slowpath,@function
        .size           $__internal_0_$__cuda_sm3x_div_rn_noftz_f32_slowpath,(.L_x_25 - $__internal_0_$__cuda_sm3x_div_rn_noftz_f32_slowpath)
$__internal_0_$__cuda_sm3x_div_rn_noftz_f32_slowpath:
[--C-:B------:R-:W-:Y:S01]  /*0450*/  SHF.R.U32.HI R5, RZ, 0x17, R3.reuse ;  /* 0x00000017ff057819 */ /* 0x100fe20000011603 */
[--C-:B------:R-:W-:Y:S01]  /*0460*/  IMAD.MOV.U32 R6, RZ, RZ, R0.reuse ;  /* 0x000000ffff067224 */ /* 0x100fe200078e0000 */
[----:B------:R-:W-:Y:S01]  /*0470*/  SHF.R.U32.HI R4, RZ, 0x17, R0 ;  /* 0x00000017ff047819 */ /* 0x000fe20000011600 */
[----:B------:R-:W-:Y:S01]  /*0480*/  IMAD.MOV.U32 R7, RZ, RZ, R3 ;  /* 0x000000ffff077224 */ /* 0x000fe200078e0003 */
[----:B------:R-:W-:Y:S02]  /*0490*/  LOP3.LUT R5, R5, 0xff, RZ, 0xc0, !PT ;  /* 0x000000ff05057812 */ /* 0x000fe400078ec0ff */
[----:B------:R-:W-:-:S03]  /*04a0*/  LOP3.LUT R4, R4, 0xff, RZ, 0xc0, !PT ;  /* 0x000000ff04047812 */ /* 0x000fc600078ec0ff */
[----:B------:R-:W-:Y:S02]  /*04b0*/  VIADD R10, R5, 0xffffffff ;  /* 0xffffffff050a7836 */ /* 0x000fe40000000000 */
[----:B------:R-:W-:-:S03]  /*04c0*/  VIADD R9, R4, 0xffffffff ;  /* 0xffffffff04097836 */ /* 0x000fc60000000000 */
[----:B------:R-:W-:-:S04]  /*04d0*/  ISETP.GT.U32.AND P0, PT, R10, 0xfd, PT ;  /* 0x000000fd0a00780c */ /* 0x000fc80003f04070 */
[----:B------:R-:W-:-:S13]  /*04e0*/  ISETP.GT.U32.OR P0, PT, R9, 0xfd, P0 ;  /* 0x000000fd0900780c */ /* 0x000fda0000704470 */
[----:B------:R-:W-:Y:S01]  /*04f0*/  @!P0 IMAD.MOV.U32 R8, RZ, RZ, RZ ;  /* 0x000000ffff088224 */ /* 0x000fe200078e00ff */
[----:B------:R-:W-:Y:S06]  /*0500*/  @!P0 BRA `(.L_x_5) ;  /* 0x00000000005c8947 */ /* 0x000fec0003800000 */
[----:B------:R-:W-:Y:S02]  /*0510*/  FSETP.GTU.FTZ.AND P0, PT, |R0|, +INF , PT ;  /* 0x7f8000000000780b */ /* 0x000fe40003f1c200 */
[----:B------:R-:W-:-:S04]  /*0520*/  FSETP.GTU.FTZ.AND P1, PT, |R3|, +INF , PT ;  /* 0x7f8000000300780b */ /* 0x000fc80003f3c200 */
[----:B------:R-:W-:-:S13]  /*0530*/  PLOP3.LUT P0, PT, P0, P1, PT, 0xf8, 0x8f ;  /* 0x00000000008f781c */ /* 0x000fda0000703f70 */
[----:B------:R-:W-:Y:S05]  /*0540*/  @P0 BRA `(.L_x_6) ;  /* 0x0000000400440947 */ /* 0x000fea0003800000 */
[----:B------:R-:W-:-:S13]  /*0550*/  LOP3.LUT P0, RZ, R7, 0x7fffffff, R6, 0xc8, !PT ;  /* 0x7fffffff07ff7812 */ /* 0x000fda000780c806 */
[----:B------:R-:W-:Y:S05]  /*0560*/  @!P0 BRA `(.L_x_7) ;  /* 0x0000000400348947 */ /* 0x000fea0003800000 */
[C---:B------:R-:W-:Y:S02]  /*0570*/  FSETP.NEU.FTZ.AND P2, PT, |R0|.reuse, +INF , PT ;  /* 0x7f8000000000780b */ /* 0x040fe40003f5d200 */
[----:B------:R-:W-:Y:S02]  /*0580*/  FSETP.NEU.FTZ.AND P1, PT, |R3|, +INF , PT ;  /* 0x7f8000000300780b */ /* 0x000fe40003f3d200 */
[----:B------:R-:W-:-:S11]  /*0590*/  FSETP.NEU.FTZ.AND P0, PT, |R0|, +INF , PT ;  /* 0x7f8000000000780b */ /* 0x000fd60003f1d200 */
[----:B------:R-:W-:Y:S05]  /*05a0*/  @!P1 BRA !P2, `(.L_x_7) ;  /* 0x0000000400249947 */ /* 0x000fea0005000000 */
[----:B------:R-:W-:-:S04]  /*05b0*/  LOP3.LUT P2, RZ, R6, 0x7fffffff, RZ, 0xc0, !PT ;  /* 0x7fffffff06ff7812 */ /* 0x000fc8000784c0ff */
[----:B------:R-:W-:-:S13]  /*05c0*/  PLOP3.LUT P1, PT, P1, P2, PT, 0x2f, 0xf2 ;  /* 0x0000000000f2781c */ /* 0x000fda0000f24577 */
[----:B------:R-:W-:Y:S05]  /*05d0*/  @P1 BRA `(.L_x_8) ;  /* 0x0000000400101947 */ /* 0x000fea0003800000 */
[----:B------:R-:W-:-:S04]  /*05e0*/  LOP3.LUT P1, RZ, R7, 0x7fffffff, RZ, 0xc0, !PT ;  /* 0x7fffffff07ff7812 */ /* 0x000fc8000782c0ff */
[----:B------:R-:W-:-:S13]  /*05f0*/  PLOP3.LUT P0, PT, P0, P1, PT, 0x2f, 0xf2 ;  /* 0x0000000000f2781c */ /* 0x000fda0000702577 */
[----:B------:R-:W-:Y:S05]  /*0600*/  @P0 BRA `(.L_x_9) ;  /* 0x0000000000f80947 */ /* 0x000fea0003800000 */
[----:B------:R-:W-:Y:S02]  /*0610*/  ISETP.GE.AND P0, PT, R9, RZ, PT ;  /* 0x000000ff0900720c */ /* 0x000fe40003f06270 */
[----:B------:R-:W-:-:S11]  /*0620*/  ISETP.GE.AND P1, PT, R10, RZ, PT ;  /* 0x000000ff0a00720c */ /* 0x000fd60003f26270 */
[----:B------:R-:W-:Y:S02]  /*0630*/  @P0 IMAD.MOV.U32 R8, RZ, RZ, RZ ;  /* 0x000000ffff080224 */ /* 0x000fe400078e00ff */
[----:B------:R-:W-:Y:S01]  /*0640*/  @!P0 FFMA R6, R0, 1.84467440737095516160e+19, RZ ;  /* 0x5f80000000068823 */ /* 0x000fe200000000ff */
[----:B------:R-:W-:Y:S02]  /*0650*/  @!P0 IMAD.MOV.U32 R8, RZ, RZ, -0x40 ;  /* 0xffffffc0ff088424 */ /* 0x000fe400078e00ff */
[----:B------:R-:W-:Y:S02]  /*0660*/  @!P1 FFMA R7, R3, 1.84467440737095516160e+19, RZ ;  /* 0x5f80000003079823 */ /* 0x000fe400000000ff */
[----:B------:R-:W-:-:S07]  /*0670*/  @!P1 VIADD R8, R8, 0x40 ;  /* 0x0000004008089836 */ /* 0x000fce0000000000 */
.L_x_5:
[----:B------:R-:W-:Y:S01]  /*0680*/  LEA R0, R5, 0xc0800000, 0x17 ;  /* 0xc080000005007811 */ /* 0x000fe200078eb8ff */
[----:B------:R-:W-:-:S04]  /*0690*/  VIADD R4, R4, 0xffffff81 ;  /* 0xffffff8104047836 */ /* 0x000fc80000000000 */
[----:B------:R-:W-:Y:S01]  /*06a0*/  IMAD.IADD R7, R7, 0x1, -R0 ;  /* 0x0000000107077824 */ /* 0x000fe200078e0a00 */
[C---:B------:R-:W-:Y:S01]  /*06b0*/  IADD3 R5, PT, PT, R4.reuse, 0x7f, -R5 ;  /* 0x0000007f04057810 */ /* 0x040fe20007ffe805 */
[----:B------:R-:W-:Y:S02]  /*06c0*/  IMAD R0, R4, -0x800000, R6 ;  /* 0xff80000004007824 */ /* 0x000fe400078e0206 */
[----:B------:R-:W0:Y:S01]  /*06d0*/  MUFU.RCP R3, R7 ;  /* 0x0000000700037308 */ /* 0x000e220000001000 */
[----:B------:R-:W-:Y:S01]  /*06e0*/  FADD.FTZ R9, -R7, -RZ ;  /* 0x800000ff07097221 */ /* 0x000fe20000010100 */
[----:B------:R-:W-:-:S03]  /*06f0*/  IMAD.IADD R5, R5, 0x1, R8 ;  /* 0x0000000105057824 */ /* 0x000fc600078e0208 */
[----:B0-----:R-:W-:-:S04]  /*0700*/  FFMA R10, R3, R9, 1 ;  /* 0x3f800000030a7423 */ /* 0x001fc80000000009 */
[----:B------:R-:W-:-:S04]  /*0710*/  FFMA R10, R3, R10, R3 ;  /* 0x0000000a030a7223 */ /* 0x000fc80000000003 */
[----:B------:R-:W-:-:S04]  /*0720*/  FFMA R3, R0, R10, RZ ;  /* 0x0000000a00037223 */ /* 0x000fc800000000ff */
[----:B------:R-:W-:-:S04]  /*0730*/  FFMA R6, R9, R3, R0 ;  /* 0x0000000309067223 */ /* 0x000fc80000000000 */
[----:B------:R-:W-:-:S04]  /*0740*/  FFMA R11, R10, R6, R3 ;  /* 0x000000060a0b7223 */ /* 0x000fc80000000003 */
[----:B------:R-:W-:-:S04]  /*0750*/  FFMA R6, R9, R11, R0 ;  /* 0x0000000b09067223 */ /* 0x000fc80000000000 */
[----:B------:R-:W-:-:S05]  /*0760*/  FFMA R3, R10, R6, R11 ;  /* 0x000000060a037223 */ /* 0x000fca000000000b */
[----:B------:R-:W-:-:S04]  /*0770*/  SHF.R.U32.HI R0, RZ, 0x17, R3 ;  /* 0x00000017ff007819 */ /* 0x000fc80000011603 */
[----:B------:R-:W-:-:S05]  /*0780*/  LOP3.LUT R0, R0, 0xff, RZ, 0xc0, !PT ;  /* 0x000000ff00007812 */ /* 0x000fca00078ec0ff */
[----:B------:R-:W-:-:S04]  /*0790*/  IMAD.IADD R8, R0, 0x1, R5 ;  /* 0x0000000100087824 */ /* 0x000fc800078e0205 */
[----:B------:R-:W-:-:S05]  /*07a0*/  VIADD R0, R8, 0xffffffff ;  /* 0xffffffff08007836 */ /* 0x000fca0000000000 */
[----:B------:R-:W-:-:S13]  /*07b0*/  ISETP.GE.U32.AND P0, PT, R0, 0xfe, PT ;  /* 0x000000fe0000780c */ /* 0x000fda0003f06070 */
[----:B------:R-:W-:Y:S05]  /*07c0*/  @!P0 BRA `(.L_x_10) ;  /* 0x0000000000808947 */ /* 0x000fea0003800000 */
[----:B------:R-:W-:-:S13]  /*07d0*/  ISETP.GT.AND P0, PT, R8, 0xfe, PT ;  /* 0x000000fe0800780c */ /* 0x000fda0003f04270 */
[----:B------:R-:W-:Y:S05]  /*07e0*/  @P0 BRA `(.L_x_11) ;  /* 0x00000000006c0947 */ /* 0x000fea0003800000 */
[----:B------:R-:W-:-:S13]  /*07f0*/  ISETP.GE.AND P0, PT, R8, 0x1, PT ;  /* 0x000000010800780c */ /* 0x000fda0003f06270 */
[----:B------:R-:W-:Y:S05]  /*0800*/  @P0 BRA `(.L_x_12) ;  /* 0x0000000000980947 */ /* 0x000fea0003800000 */
[----:B------:R-:W-:Y:S02]  /*0810*/  ISETP.GE.AND P0, PT, R8, -0x18, PT ;  /* 0xffffffe80800780c */ /* 0x000fe40003f06270 */
[----:B------:R-:W-:-:S11]  /*0820*/  LOP3.LUT R3, R3, 0x80000000, RZ, 0xc0, !PT ;  /* 0x8000000003037812 */ /* 0x000fd600078ec0ff */
[----:B------:R-:W-:Y:S05]  /*0830*/  @!P0 BRA `(.L_x_12) ;  /* 0x00000000008c8947 */ /* 0x000fea0003800000 */
[-CC-:B------:R-:W-:Y:S01]  /*0840*/  FFMA.RZ R0, R10, R6.reuse, R11.reuse ;  /* 0x000000060a007223 */ /* 0x180fe2000000c00b */
[----:B------:R-:W-:Y:S02]  /*0850*/  VIADD R7, R8, 0x20 ;  /* 0x0000002008077836 */ /* 0x000fe40000000000 */
[-CC-:B------:R-:W-:Y:S01]  /*0860*/  FFMA.RM R5, R10, R6.reuse, R11.reuse ;  /* 0x000000060a057223 */ /* 0x180fe2000000400b */
[----:B------:R-:W-:Y:S02]  /*0870*/  ISETP.NE.AND P2, PT, R8, RZ, PT ;  /* 0x000000ff0800720c */ /* 0x000fe40003f45270 */
[----:B------:R-:W-:Y:S01]  /*0880*/  LOP3.LUT R4, R0, 0x7fffff, RZ, 0xc0, !PT ;  /* 0x007fffff00047812 */ /* 0x000fe200078ec0ff */
[----:B------:R-:W-:Y:S01]  /*0890*/  FFMA.RP R0, R10, R6, R11 ;  /* 0x000000060a007223 */ /* 0x000fe2000000800b */
[----:B------:R-:W-:Y:S01]  /*08a0*/  IMAD.MOV R6, RZ, RZ, -R8 ;  /* 0x000000ffff067224 */ /* 0x000fe200078e0a08 */
[----:B------:R-:W-:Y:S02]  /*08b0*/  ISETP.NE.AND P1, PT, R8, RZ, PT ;  /* 0x000000ff0800720c */ /* 0x000fe40003f25270 */
[----:B------:R-:W-:-:S02]  /*08c0*/  LOP3.LUT R4, R4, 0x800000, RZ, 0xfc, !PT ;  /* 0x0080000004047812 */ /* 0x000fc400078efcff */
[----:B------:R-:W-:Y:S02]  /*08d0*/  FSETP.NEU.FTZ.AND P0, PT, R0, R5, PT ;  /* 0x000000050000720b */ /* 0x000fe40003f1d000 */
[----:B------:R-:W-:Y:S02]  /*08e0*/  SHF.L.U32 R7, R4, R7, RZ ;  /* 0x0000000704077219 */ /* 0x000fe400000006ff */
[----:B------:R-:W-:Y:S02]  /*08f0*/  SEL R5, R6, RZ, P2 ;  /* 0x000000ff06057207 */ /* 0x000fe40001000000 */
[----:B------:R-:W-:Y:S02]  /*0900*/  ISETP.NE.AND P1, PT, R7, RZ, P1 ;  /* 0x000000ff0700720c */ /* 0x000fe40000f25270 */
[----:B------:R-:W-:Y:S02]  /*0910*/  SHF.R.U32.HI R5, RZ, R5, R4 ;  /* 0x00000005ff057219 */ /* 0x000fe40000011604 */
[----:B------:R-:W-:-:S02]  /*0920*/  PLOP3.LUT P0, PT, P0, P1, PT, 0xf8, 0x8f ;  /* 0x00000000008f781c */ /* 0x000fc40000703f70 */
[----:B------:R-:W-:Y:S02]  /*0930*/  SHF.R.U32.HI R7, RZ, 0x1, R5 ;  /* 0x00000001ff077819 */ /* 0x000fe40000011605 */
[----:B------:R-:W-:-:S04]  /*0940*/  SEL R0, RZ, 0x1, !P0 ;  /* 0x00000001ff007807 */ /* 0x000fc80004000000 */
[----:B------:R-:W-:-:S04]  /*0950*/  LOP3.LUT R0, R0, 0x1, R7, 0xf8, !PT ;  /* 0x0000000100007812 */ /* 0x000fc800078ef807 */
[----:B------:R-:W-:-:S05]  /*0960*/  LOP3.LUT R0, R0, R5, RZ, 0xc0, !PT ;  /* 0x0000000500007212 */ /* 0x000fca00078ec0ff */
[----:B------:R-:W-:-:S05]  /*0970*/  IMAD.IADD R0, R7, 0x1, R0 ;  /* 0x0000000107007824 */ /* 0x000fca00078e0200 */
[----:B------:R-:W-:Y:S01]  /*0980*/  LOP3.LUT R3, R0, R3, RZ, 0xfc, !PT ;  /* 0x0000000300037212 */ /* 0x000fe200078efcff */
[----:B------:R-:W-:Y:S06]  /*0990*/  BRA `(.L_x_12) ;  /* 0x0000000000347947 */ /* 0x000fec0003800000 */
.L_x_11:
[----:B------:R-:W-:-:S04]  /*09a0*/  LOP3.LUT R3, R3, 0x80000000, RZ, 0xc0, !PT ;  /* 0x8000000003037812 */ /* 0x000fc800078ec0ff */
[----:B------:R-:W-:Y:S01]  /*09b0*/  LOP3.LUT R3, R3, 0x7f800000, RZ, 0xfc, !PT ;  /* 0x7f80000003037812 */ /* 0x000fe200078efcff */
[----:B------:R-:W-:Y:S06]  /*09c0*/  BRA `(.L_x_12) ;  /* 0x0000000000287947 */ /* 0x000fec0003800000 */
.L_x_10:
[----:B------:R-:W-:Y:S01]  /*09d0*/  IMAD R3, R5, 0x800000, R3 ;  /* 0x0080000005037824 */ /* 0x000fe200078e0203 */
[----:B------:R-:W-:Y:S06]  /*09e0*/  BRA `(.L_x_12) ;  /* 0x0000000000207947 */ /* 0x000fec0003800000 */
.L_x_9:
[----:B------:R-:W-:-:S04]  /*09f0*/  LOP3.LUT R3, R7, 0x80000000, R6, 0x48, !PT ;  /* 0x8000000007037812 */ /* 0x000fc800078e4806 */
[----:B------:R-:W-:Y:S01]  /*0a00*/  LOP3.LUT R3, R3, 0x7f800000, RZ, 0xfc, !PT ;  /* 0x7f80000003037812 */ /* 0x000fe200078efcff */
[----:B------:R-:W-:Y:S06]  /*0a10*/  BRA `(.L_x_12) ;  /* 0x0000000000147947 */ /* 0x000fec0003800000 */
.L_x_8:
[----:B------:R-:W-:Y:S01]  /*0a20*/  LOP3.LUT R3, R7, 0x80000000, R6, 0x48, !PT ;  /* 0x8000000007037812 */ /* 0x000fe200078e4806 */
[----:B------:R-:W-:Y:S06]  /*0a30*/  BRA `(.L_x_12) ;  /* 0x00000000000c7947 */ /* 0x000fec0003800000 */
.L_x_7:
[----:B------:R-:W0:Y:S01]  /*0a40*/  MUFU.RSQ R3, -QNAN ;  /* 0xffc0000000037908 */ /* 0x000e220000001400 */
[----:B------:R-:W-:Y:S05]  /*0a50*/  BRA `(.L_x_12) ;  /* 0x0000000000047947 */ /* 0x000fea0003800000 */
.L_x_6:
[----:B------:R-:W-:-:S07]  /*0a60*/  FADD.FTZ R3, R0, R3 ;  /* 0x0000000300037221 */ /* 0x000fce0000010000 */
.L_x_12:
[----:B0-----:R-:W-:Y:S02]  /*0a70*/  IMAD.MOV.U32 R5, RZ, RZ, R3 ;  /* 0x000000ffff057224 */ /* 0x001fe400078e0003 */
[----:B------:R-:W-:-:S04]  /*0a80*/  IMAD.MOV.U32 R3, RZ, RZ, 0x0 ;  /* 0x00000000ff037424 */ /* 0x000fc800078e00ff */
[----:B------:R-:W-:Y:S05]  /*0a90*/  RET.REL.NODEC R2 `(_Z6cg_twoPfS_i) ;  /* 0xfffffff402587950 */ /* 0x000fea0003c3ffff */
.L_x_13:
        /* <DEDUP_REMOVED lines=14> */
.L_x_25:


//--------------------- .text._Z13cg_one_sharedPfPiS_S_S_S_S_i --------------------------
	.section	.text._Z13cg_one_sharedPfPiS_S_S_S_S_i,"ax",@progbits
	.align	128
        .global         _Z13cg_one_sharedPfPiS_S_S_S_S_i
        .type           _Z13cg_one_sharedPfPiS_S_S_S_S_i,@function
        .size           _Z13cg_one_sharedPfPiS_S_S_S_S_i,(.L_x_28 - _Z13cg_one_sharedPfPiS_S_S_S_S_i)
        .other          _Z13cg_one_sharedPfPiS_S_S_S_S_i,@"STO_CUDA_ENTRY STV_DEFAULT"
_Z13cg_one_sharedPfPiS_S_S_S_S_i:
.text._Z13cg_one_sharedPfPiS_S_S_S_S_i:
[----:B------:R-:W-:Y:S01]  /*0000*/  LDC R1, c[0x0][0x37c] ;  /* 0x0000df00ff017b82 */ /* 0x000fe20000000800 */
[----:B------:R-:W0:Y:S07]  /*0010*/  S2R R5, SR_TID.X ;  /* 0x0000000000057919 */ /* 0x000e2e0000002100 */
[----:B------:R-:W1:Y:S01]  /*0020*/  S2UR UR6, SR_CgaCtaId ;  /* 0x00000000000679c3 */ /* 0x000e620000008800 */
[----:B------:R-:W2:Y:S01]  /*0030*/  LDCU UR8, c[0x0][0x360] ;  /* 0x00006c00ff0877ac */ /* 0x000ea20008000800 */
[----:B------:R-:W3:Y:S01]  /*0040*/  S2R R0, SR_CTAID.X ;  /* 0x0000000000007919 */ /* 0x000ee20000002500 */
[----:B------:R-:W4:Y:S01]  /*0050*/  LDCU UR7, c[0x0][0x3b8] ;  /* 0x00007700ff0777ac */ /* 0x000f220008000800 */
[----:B------:R-:W-:-:S02]  /*0060*/  UMOV UR4, 0x400 ;  /* 0x0000040000047882 */ /* 0x000fc40000000000 */
[----:B------:R-:W-:Y:S01]  /*0070*/  UIADD3 UR5, UPT, UPT, UR4, 0x1000, URZ ;  /* 0x0000100004057890 */ /* 0x000fe2000fffe0ff */
[----:B--2---:R-:W-:Y:S01]  /*0080*/  MOV R7, UR8 ;  /* 0x0000000800077c02 */ /* 0x004fe20008000f00 */
[----:B-1----:R-:W-:Y:S02]  /*0090*/  ULEA UR4, UR6, UR4, 0x18 ;  /* 0x0000000406047291 */ /* 0x002fe4000f8ec0ff */
[----:B------:R-:W-:-:S04]  /*00a0*/  ULEA UR5, UR6, UR5, 0x18 ;  /* 0x0000000506057291 */ /* 0x000fc8000f8ec0ff */
[C---:B0-----:R-:W-:Y:S02]  /*00b0*/  LEA R4, R5.reuse, UR4, 0x2 ;  /* 0x0000000405047c11 */ /* 0x041fe4000f8e10ff */
[----:B------:R-:W-:Y:S01]  /*00c0*/  LEA R6, R5, UR5, 0x2 ;  /* 0x0000000505067c11 */ /* 0x000fe2000f8e10ff */
[----:B---3--:R-:W-:Y:S02]  /*00d0*/  IMAD R9, R0, UR8, R5 ;  /* 0x0000000800097c24 */ /* 0x008fe4000f8e0205 */
[----:B------:R0:W-:Y:S03]  /*00e0*/  STS [R4], RZ ;  /* 0x000000ff04007388 */ /* 0x0001e60000000800 */
[----:B----4-:R-:W-:Y:S01]  /*00f0*/  ISETP.GE.AND P0, PT, R9, UR7, PT ;  /* 0x0000000709007c0c */ /* 0x010fe2000bf06270 */
[----:B------:R0:W-:Y:S01]  /*0100*/  STS [R6], RZ ;  /* 0x000000ff06007388 */ /* 0x0001e20000000800 */
[----:B------:R-:W1:Y:S01]  /*0110*/  LDCU.64 UR6, c[0x0][0x358] ;  /* 0x00006b00ff0677ac */ /* 0x000e620008000a00 */
[----:B------:R-:W-:Y:S10]  /*0120*/  BAR.SYNC.DEFER_BLOCKING 0x0 ;  /* 0x0000000000007b1d */ /* 0x000ff40000010000 */
[----:B0-----:R-:W-:Y:S05]  /*0130*/  @P0 BRA `(.L_x_14) ;  /* 0x0000000000800947 */ /* 0x001fea0003800000 */
[----:B------:R-:W0:Y:S01]  /*0140*/  LDC.64 R12, c[0x0][0x388] ;  /* 0x0000e200ff0c7b82 */ /* 0x000e220000000a00 */
[----:B------:R-:W-:Y:S01]  /*0150*/  LEA R17, R9, R9, 0x1 ;  /* 0x0000000909117211 */ /* 0x000fe200078e08ff */
[----:B------:R-:W2:Y:S06]  /*0160*/  LDS R8, [R6] ;  /* 0x0000000006087984 */ /* 0x000eac0000000800 */
[----:B------:R-:W3:Y:S08]  /*0170*/  LDC.64 R2, c[0x0][0x3a0] ;  /* 0x0000e800ff027b82 */ /* 0x000ef00000000a00 */
[----:B------:R-:W4:Y:S01]  /*0180*/  LDC.64 R10, c[0x0][0x380] ;  /* 0x0000e000ff0a7b82 */ /* 0x000f220000000a00 */
[----:B0-----:R-:W-:-:S05]  /*0190*/  IMAD.WIDE R12, R17, 0x4, R12 ;  /* 0x00000004110c7825 */ /* 0x001fca00078e020c */
[----:B-1----:R-:W3:Y:S04]  /*01a0*/  LDG.E R15, desc[UR6][R12.64] ;  /* 0x000000060c0f7981 */ /* 0x002ee8000c1e1900 */
[----:B------:R-:W5:Y:S04]  /*01b0*/  LDG.E R19, desc[UR6][R12.64+0x4] ;  /* 0x000004060c137981 */ /* 0x000f68000c1e1900 */
[----:B------:R-:W2:Y:S01]  /*01c0*/  LDG.E R23, desc[UR6][R12.64+0x8] ;  /* 0x000008060c177981 */ /* 0x000ea2000c1e1900 */
[----:B----4-:R-:W-:-:S05]  /*01d0*/  IMAD.WIDE R10, R17, 0x4, R10 ;  /* 0x00000004110a7825 */ /* 0x010fca00078e020a */
[----:B------:R-:W4:Y:S04]  /*01e0*/  LDG.E R21, desc[UR6][R10.64] ;  /* 0x000000060a157981 */ /* 0x000f28000c1e1900 */
[----:B------:R-:W4:Y:S01]  /*01f0*/  LDG.E R13, desc[UR6][R10.64+0x8] ;  /* 0x000008060a0d7981 */ /* 0x000f22000c1e1900 */
[----:B---3--:R-:W-:-:S04]  /*0200*/  IMAD.WIDE R14, R15, 0x4, R2 ;  /* 0x000000040f0e7825 */ /* 0x008fc800078e0202 */
[--C-:B-----5:R-:W-:Y:S02]  /*0210*/  IMAD.WIDE R16, R19, 0x4, R2.reuse ;  /* 0x0000000413107825 */ /* 0x120fe400078e0202 */
[----:B------:R-:W4:Y:S02]  /*0220*/  LDG.E R14, desc[UR6][R14.64] ;  /* 0x000000060e0e7981 */ /* 0x000f24000c1e1900 */
[--C-:B--2---:R-:W-:Y:S02]  /*0230*/  IMAD.WIDE R18, R23, 0x4, R2.reuse ;  /* 0x0000000417127825 */ /* 0x104fe400078e0202 */
[----:B------:R-:W2:Y:S04]  /*0240*/  LDG.E R16, desc[UR6][R16.64] ;  /* 0x0000000610107981 */ /* 0x000ea8000c1e1900 */
[----:B------:R-:W2:Y:S04]  /*0250*/  LDG.E R23, desc[UR6][R10.64+0x4] ;  /* 0x000004060a177981 */ /* 0x000ea8000c1e1900 */
[----:B------:R-:W3:Y:S01]  /*0260*/  LDG.E R18, desc[UR6][R18.64] ;  /* 0x0000000612127981 */ /* 0x000ee2000c1e1900 */
[----:B------:R-:W-:Y:S05]  /*0270*/  WARPSYNC.ALL ;  /* 0x0000000000007948 */ /* 0x000fea0003800000 */
[----:B------:R-:W-:-:S04]  /*0280*/  IMAD.WIDE R2, R9, 0x4, R2 ;  /* 0x0000000409027825 */ /* 0x000fc800078e0202 */
[----:B----4-:R-:W-:-:S04]  /*0290*/  FFMA R8, R21, R14, R8 ;  /* 0x0000000e15087223 */ /* 0x010fc80000000008 */
[----:B--2---:R-:W-:-:S04]  /*02a0*/  FFMA R8, R23, R16, R8 ;  /* 0x0000001017087223 */ /* 0x004fc80000000008 */
[----:B---3--:R-:W-:-:S05]  /*02b0*/  FFMA R13, R13, R18, R8 ;  /* 0x000000120d0d7223 */ /* 0x008fca0000000008 */
[----:B------:R-:W-:Y:S01]  /*02c0*/  STS [R6], R13 ;  /* 0x0000000d06007388 */ /* 0x000fe20000000800 */
[----:B------:R-:W-:Y:S06]  /*02d0*/  BAR.SYNC.DEFER_BLOCKING 0x0 ;  /* 0x0000000000007b1d */ /* 0x000fec0000010000 */
[----:B------:R-:W2:Y:S02]  /*02e0*/  LDG.E R2, desc[UR6][R2.64] ;  /* 0x0000000602027981 */ /* 0x000ea4000c1e1900 */
[----:B--2---:R-:W-:-:S05]  /*02f0*/  FMUL R9, R2, R2 ;  /* 0x0000000202097220 */ /* 0x004fca0000400000 */
[----:B------:R-:W-:Y:S04]  /*0300*/  STS [R4], R9 ;  /* 0x0000000904007388 */ /* 0x000fe80000000800 */
[----:B------:R-:W0:Y:S02]  /*0310*/  LDS R11, [R6] ;  /* 0x00000000060b7984 */ /* 0x000e240000000800 */
[----:B0-----:R-:W-:-:S05]  /*0320*/  FMUL R11, R2, R11 ;  /* 0x0000000b020b7220 */ /* 0x001fca0000400000 */
[----:B------:R0:W-:Y:S02]  /*0330*/  STS [R6], R11 ;  /* 0x0000000b06007388 */ /* 0x0001e40000000800 */
.L_x_14:
[----:B------:R-:W-:Y:S01]  /*0340*/  ISETP.GE.U32.AND P0, PT, R7, 0x2, PT ;  /* 0x000000020700780c */ /* 0x000fe20003f06070 */
[----:B------:R-:W-:Y:S05]  /*0350*/  WARPSYNC.ALL ;  /* 0x0000000000007948 */ /* 0x000fea0003800000 */
[----:B------:R-:W-:Y:S07]  /*0360*/  BAR.SYNC.DEFER_BLOCKING 0x0 ;  /* 0x0000000000007b1d */ /* 0x000fee0000010000 */
[----:B------:R-:W-:Y:S05]  /*0370*/  @!P0 BRA `(.L_x_15) ;  /* 0x0000000000508947 */ /* 0x000fea0003800000 */
[----:B------:R-:W-:Y:S01]  /*0380*/  BSSY.RECONVERGENT B0, `(.L_x_15) ;  /* 0x0000013000007945 */ /* 0x000fe20003800200 */
.L_x_17:
[----:B0-----:R-:W-:Y:S02]  /*0390*/  SHF.R.U32.HI R11, RZ, 0x1, R7 ;  /* 0x00000001ff0b7819 */ /* 0x001fe40000011607 */
[----:B------:R-:W-:Y:S02]  /*03a0*/  ISETP.GT.U32.AND P1, PT, R7, 0x3, PT ;  /* 0x000000030700780c */ /* 0x000fe40003f24070 */
[----:B------:R-:W-:-:S13]  /*03b0*/  ISETP.GE.U32.AND P0, PT, R5, R11, PT ;  /* 0x0000000b0500720c */ /* 0x000fda0003f06070 */
[----:B------:R-:W-:Y:S05]  /*03c0*/  @P0 BRA `(.L_x_16) ;  /* 0x0000000000300947 */ /* 0x000fea0003800000 */
[C---:B------:R-:W-:Y:S01]  /*03d0*/  LEA R3, R11.reuse, R4, 0x2 ;  /* 0x000000040b037211 */ /* 0x040fe200078e10ff */
[----:B------:R-:W-:Y:S01]  /*03e0*/  LDS R2, [R4] ;  /* 0x0000000004027984 */ /* 0x000fe20000000800 */
[----:B------:R-:W-:Y:S01]  /*03f0*/  LEA R8, R11, R6, 0x2 ;  /* 0x000000060b087211 */ /* 0x000fe200078e10ff */
        /* <DEDUP_REMOVED lines=9> */
.L_x_16:
[----:B------:R-:W-:Y:S01]  /*0490*/  MOV R7, R11 ;  /* 0x0000000b00077202 */ /* 0x000fe20000000f00 */
[----:B------:R-:W-:Y:S06]  /*04a0*/  @P1 BRA `(.L_x_17) ;  /* 0xfffffffc00b81947 */ /* 0x000fec000383ffff */
[----:B-1----:R-:W-:Y:S05]  /*04b0*/  BSYNC.RECONVERGENT B0 ;  /* 0x0000000000007941 */ /* 0x002fea0003800200 */
.L_x_15:
[----:B------:R-:W-:-:S13]  /*04c0*/  ISETP.NE.AND P0, PT, R5, RZ, PT ;  /* 0x000000ff0500720c */ /* 0x000fda0003f05270 */
[----:B-1----:R-:W-:Y:S05]  /*04d0*/  @P0 EXIT ;  /* 0x000000000000094d */ /* 0x002fea0003800000 */
[----:B------:R-:W1:Y:S01]  /*04e0*/  S2UR UR5, SR_CgaCtaId ;  /* 0x00000000000579c3 */ /* 0x000e620000008800 */
[----:B------:R-:W-:-:S07]  /*04f0*/  UMOV UR4, 0x400 ;  /* 0x0000040000047882 */ /* 0x000fce0000000000 */
[----:B------:R-:W2:Y:S08]  /*0500*/  LDC.64 R2, c[0x0][0x3a8] ;  /* 0x0000ea00ff027b82 */ /* 0x000eb00000000a00 */
[----:B------:R-:W3:Y:S01]  /*0510*/  LDC.64 R4, c[0x0][0x3b0] ;  /* 0x0000ec00ff047b82 */ /* 0x000ee20000000a00 */
[----:B-1----:R-:W-:Y:S01]  /*0520*/  ULEA UR4, UR5, UR4, 0x18 ;  /* 0x0000000405047291 */ /* 0x002fe2000f8ec0ff */
[----:B--2---:R-:W-:-:S08]  /*0530*/  IMAD.WIDE.U32 R2, R0, 0x4, R2 ;  /* 0x0000000400027825 */ /* 0x004fd000078e0002 */
[----:B------:R-:W1:Y:S04]  /*0540*/  LDS R7, [UR4] ;  /* 0x00000004ff077984 */ /* 0x000e680008000800 */
[----:B0-----:R-:W0:Y:S01]  /*0550*/  LDS R9, [UR4+0x1000] ;  /* 0x00100004ff097984 */ /* 0x001e220008000800 */
[----:B------:R-:W-:Y:S05]  /*0560*/  WARPSYNC.ALL ;  /* 0x0000000000007948 */ /* 0x000fea0003800000 */
[----:B---3--:R-:W-:Y:S01]  /*0570*/  IMAD.WIDE.U32 R4, R0, 0x4, R4 ;  /* 0x0000000400047825 */ /* 0x008fe200078e0004 */
[----:B-1----:R-:W-:Y:S04]  /*0580*/  STG.E desc[UR6][R2.64], R7 ;  /* 0x0000000702007986 */ /* 0x002fe8000c101906 */
[----:B0-----:R-:W-:Y:S01]  /*0590*/  STG.E desc[UR6][R4.64], R9 ;  /* 0x0000000904007986 */ /* 0x001fe2000c101906 */
[----:B------:R-:W-:Y:S06]  /*05a0*/  BAR.SYNC.DEFER_BLOCKING 0x0 ;  /* 0x0000000000007b1d */ /* 0x000fec0000010000 */
[----:B------:R-:W-:Y:S05]  /*05b0*/  EXIT ;  /* 0x000000000000794d */ /* 0x000fea0003800000 */
.L_x_18:
        /* <DEDUP_REMOVED lines=12> */
.L_x_28:


//--------------------- .text._Z7cg_zeroPfPiS_S_S_i --------------------------
	.section	.text._Z7cg_zeroPfPiS_S_S_i,"ax",@progbits
	.align	128
        .global         _Z7cg_zeroPfPiS_S_S_i
        .type           _Z7cg_zeroPfPiS_S_S_i,@function
        .size           _Z7cg_zeroPfPiS_S_S_i,(.L_x_29 - _Z7cg_zeroPfPiS_S_S_i)
        .other          _Z7cg_zeroPfPiS_S_S_i,@"STO_CUDA_ENTRY STV_DEFAULT"
_Z7cg_zeroPfPiS_S_S_i:
.text._Z7cg_zeroPfPiS_S_S_i:
[----:B------:R-:W-:Y:S01]  /*0000*/  LDC R1, c[0x0][0x37c] ;  /* 0x0000df00ff017b82 */ /* 0x000fe20000000800 */
[----:B------:R-:W0:Y:S01]  /*0010*/  S2R R2, SR_CTAID.X ;  /* 0x0000000000027919 */ /* 0x000e220000002500 */
[----:B------:R-:W0:Y:S01]  /*0020*/  LDCU UR4, c[0x0][0x360] ;  /* 0x00006c00ff0477ac */ /* 0x000e220008000800 */
[----:B------:R-:W0:Y:S01]  /*0030*/  S2R R3, SR_TID.X ;  /* 0x0000000000037919 */ /* 0x000e220000002100 */
[----:B------:R-:W1:Y:S01]  /*0040*/  LDCU UR5, c[0x0][0x3a8] ;  /* 0x00007500ff0577ac */ /* 0x000e620008000800 */
[----:B0-----:R-:W-:-:S05]  /*0050*/  IMAD R2, R2, UR4, R3 ;  /* 0x0000000402027c24 */ /* 0x001fca000f8e0203 */
[----:B-1----:R-:W-:-:S13]  /*0060*/  ISETP.GE.AND P0, PT, R2, UR5, PT ;  /* 0x0000000502007c0c */ /* 0x002fda000bf06270 */
[----:B------:R-:W-:Y:S05]  /*0070*/  @P0 EXIT ;  /* 0x000000000000094d */ /* 0x000fea0003800000 */
[----:B------:R-:W0:Y:S01]  /*0080*/  LDC.64 R8, c[0x0][0x388] ;  /* 0x0000e200ff087b82 */ /* 0x000e220000000a00 */
[----:B------:R-:W1:Y:S01]  /*0090*/  LDCU.64 UR4, c[0x0][0x358] ;  /* 0x00006b00ff0477ac */ /* 0x000e620008000a00 */
[----:B------:R-:W-:-:S06]  /*00a0*/  LEA R3, R2, R2, 0x1 ;  /* 0x0000000202037211 */ /* 0x000fcc00078e08ff */
[----:B------:R-:W2:Y:S08]  /*00b0*/  LDC.64 R14, c[0x0][0x398] ;  /* 0x0000e600ff0e7b82 */ /* 0x000eb00000000a00 */
[----:B------:R-:W3:Y:S01]  /*00c0*/  LDC.64 R6, c[0x0][0x380] ;  /* 0x0000e000ff067b82 */ /* 0x000ee20000000a00 */
[----:B0-----:R-:W-:-:S07]  /*00d0*/  IMAD.WIDE R8, R3, 0x4, R8 ;  /* 0x0000000403087825 */ /* 0x001fce00078e0208 */
[----:B------:R-:W0:Y:S01]  /*00e0*/  LDC.64 R4, c[0x0][0x390] ;  /* 0x0000e400ff047b82 */ /* 0x000e220000000a00 */
[----:B-1----:R-:W2:Y:S04]  /*00f0*/  LDG.E R11, desc[UR4][R8.64] ;  /* 0x00000004080b7981 */ /* 0x002ea8000c1e1900 */
[----:B------:R-:W4:Y:S04]  /*0100*/  LDG.E R13, desc[UR4][R8.64+0x4] ;  /* 0x00000404080d7981 */ /* 0x000f28000c1e1900 */
[----:B------:R1:W5:Y:S01]  /*0110*/  LDG.E R17, desc[UR4][R8.64+0x8] ;  /* 0x0000080408117981 */ /* 0x000362000c1e1900 */
[----:B---3--:R-:W-:-:S05]  /*0120*/  IMAD.WIDE R6, R3, 0x4, R6 ;  /* 0x0000000403067825 */ /* 0x008fca00078e0206 */
[----:B------:R-:W3:Y:S01]  /*0130*/  LDG.E R0, desc[UR4][R6.64] ;  /* 0x0000000406007981 */ /* 0x000ee2000c1e1900 */
[----:B-1----:R-:W1:Y:S03]  /*0140*/  LDC.64 R8, c[0x0][0x3a0] ;  /* 0x0000e800ff087b82 */ /* 0x002e660000000a00 */
[----:B------:R-:W3:Y:S01]  /*0150*/  LDG.E R3, desc[UR4][R6.64+0x4] ;  /* 0x0000040406037981 */ /* 0x000ee2000c1e1900 */
[----:B0-----:R-:W-:-:S06]  /*0160*/  IMAD.WIDE R4, R2, 0x4, R4 ;  /* 0x0000000402047825 */ /* 0x001fcc00078e0204 */
[----:B------:R-:W3:Y:S01]  /*0170*/  LDG.E R5, desc[UR4][R4.64] ;  /* 0x0000000404057981 */ /* 0x000ee2000c1e1900 */
[----:B--2---:R-:W-:-:S04]  /*0180*/  IMAD.WIDE R10, R11, 0x4, R14 ;  /* 0x000000040b0a7825 */ /* 0x004fc800078e020e */
[--C-:B----4-:R-:W-:Y:S02]  /*0190*/  IMAD.WIDE R12, R13, 0x4, R14.reuse ;  /* 0x000000040d0c7825 */ /* 0x110fe400078e020e */
[----:B------:R-:W3:Y:S02]  /*01a0*/  LDG.E R11, desc[UR4][R10.64] ;  /* 0x000000040a0b7981 */ /* 0x000ee4000c1e1900 */
[----:B-----5:R-:W-:Y:S02]  /*01b0*/  IMAD.WIDE R14, R17, 0x4, R14 ;  /* 0x00000004110e7825 */ /* 0x020fe400078e020e */
[----:B------:R-:W2:Y:S04]  /*01c0*/  LDG.E R12, desc[UR4][R12.64] ;  /* 0x000000040c0c7981 */ /* 0x000ea8000c1e1900 */
[----:B------:R-:W4:Y:S04]  /*01d0*/  LDG.E R17, desc[UR4][R6.64+0x8] ;  /* 0x0000080406117981 */ /* 0x000f28000c1e1900 */
[----:B------:R-:W4:Y:S01]  /*01e0*/  LDG.E R14, desc[UR4][R14.64] ;  /* 0x000000040e0e7981 */ /* 0x000f22000c1e1900 */
[----:B---3--:R-:W-:-:S04]  /*01f0*/  FFMA R0, R0, R11, RZ ;  /* 0x0000000b00007223 */ /* 0x008fc800000000ff */
[----:B--2---:R-:W-:Y:S01]  /*0200*/  FFMA R0, R3, R12, R0 ;  /* 0x0000000c03007223 */ /* 0x004fe20000000000 */
[----:B-1----:R-:W-:-:S04]  /*0210*/  IMAD.WIDE R2, R2, 0x4, R8 ;  /* 0x0000000402027825 */ /* 0x002fc800078e0208 */
[----:B----4-:R-:W-:-:S04]  /*0220*/  FFMA R0, R17, R14, R0 ;  /* 0x0000000e11007223 */ /* 0x010fc80000000000 */
[----:B------:R-:W-:-:S05]  /*0230*/  FADD R9, -R0, R5 ;  /* 0x0000000500097221 */ /* 0x000fca0000000100 */
[----:B------:R-:W-:Y:S01]  /*0240*/  STG.E desc[UR4][R2.64], R9 ;  /* 0x0000000902007986 */ /* 0x000fe2000c101904 */
[----:B------:R-:W-:Y:S05]  /*0250*/  EXIT ;  /* 0x000000000000794d */ /* 0x000fea0003800000 */
.L_x_19:
        /* <DEDUP_REMOVED lines=10> */
.L_x_29:


//--------------------- .text._Z13cg_one_globalPfPiS_S_S_S_S_i --------------------------
	.section	.text._Z13cg_one_globalPfPiS_S_S_S_S_i,"ax",@progbits
	.align	128
        .global         _Z13cg_one_globalPfPiS_S_S_S_S_i
        .type           _Z13cg_one_globalPfPiS_S_S_S_S_i,@function
        .size           _Z13cg_one_globalPfPiS_S_S_S_S_i,(.L_x_30 - _Z13cg_one_globalPfPiS_S_S_S_S_i)
        .other          _Z13cg_one_globalPfPiS_S_S_S_S_i,@"STO_CUDA_ENTRY STV_DEFAULT"
_Z13cg_one_globalPfPiS_S_S_S_S_i:
.text._Z13cg_one_globalPfPiS_S_S_S_S_i:
[----:B------:R-:W-:Y:S01]  /*0000*/  LDC R1, c[0x0][0x37c] ;  /* 0x0000df00ff017b82 */ /* 0x000fe20000000800 */
[----:B------:R-:W0:Y:S01]  /*0010*/  S2R R2, SR_CTAID.X ;  /* 0x0000000000027919 */ /* 0x000e220000002500 */
[----:B------:R-:W1:Y:S01]  /*0020*/  LDCU UR6, c[0x0][0x360] ;  /* 0x00006c00ff0677ac */ /* 0x000e620008000800 */
[----:B------:R-:W0:Y:S01]  /*0030*/  S2R R3, SR_TID.X ;  /* 0x0000000000037919 */ /* 0x000e220000002100 */
[----:B------:R-:W2:Y:S01]  /*0040*/  LDCU UR4, c[0x0][0x3b8] ;  /* 0x00007700ff0477ac */ /* 0x000ea20008000800 */
[----:B-1----:R-:W-:Y:S01]  /*0050*/  MOV R5, UR6 ;  /* 0x0000000600057c02 */ /* 0x002fe20008000f00 */
[----:B0-----:R-:W-:-:S05]  /*0060*/  IMAD R4, R2, UR6, R3 ;  /* 0x0000000602047c24 */ /* 0x001fca000f8e0203 */
[----:B--2---:R-:W-:Y:S01]  /*0070*/  ISETP.GE.AND P0, PT, R4, UR4, PT ;  /* 0x0000000404007c0c */ /* 0x004fe2000bf06270 */
[----:B------:R-:W0:-:S12]  /*0080*/  LDCU.64 UR4, c[0x0][0x358] ;  /* 0x00006b00ff0477ac */ /* 0x000e180008000a00 */
[----:B------:R-:W-:Y:S05]  /*0090*/  @P0 BRA `(.L_x_20) ;  /* 0x0000000000e80947 */ /* 0x000fea0003800000 */
[----:B------:R-:W1:Y:S01]  /*00a0*/  LDC.64 R8, c[0x0][0x388] ;  /* 0x0000e200ff087b82 */ /* 0x000e620000000a00 */
[----:B------:R-:W-:-:S07]  /*00b0*/  LEA R17, R4, R4, 0x1 ;  /* 0x0000000404117211 */ /* 0x000fce00078e08ff */
[----:B------:R-:W2:Y:S08]  /*00c0*/  LDC.64 R12, c[0x0][0x398] ;  /* 0x0000e600ff0c7b82 */ /* 0x000eb00000000a00 */
[----:B------:R-:W3:Y:S01]  /*00d0*/  LDC.64 R6, c[0x0][0x380] ;  /* 0x0000e000ff067b82 */ /* 0x000ee20000000a00 */
[----:B-1----:R-:W-:-:S07]  /*00e0*/  IMAD.WIDE R8, R17, 0x4, R8 ;  /* 0x0000000411087825 */ /* 0x002fce00078e0208 */
[----:B------:R-:W1:Y:S01]  /*00f0*/  LDC.64 R10, c[0x0][0x390] ;  /* 0x0000e400ff0a7b82 */ /* 0x000e620000000a00 */
[----:B0-----:R-:W2:Y:S04]  /*0100*/  LDG.E R15, desc[UR4][R8.64] ;  /* 0x00000004080f7981 */ /* 0x001ea8000c1e1900 */
[----:B------:R-:W4:Y:S04]  /*0110*/  LDG.E R19, desc[UR4][R8.64+0x4] ;  /* 0x0000040408137981 */ /* 0x000f28000c1e1900 */
[----:B------:R-:W5:Y:S01]  /*0120*/  LDG.E R21, desc[UR4][R8.64+0x8] ;  /* 0x0000080408157981 */ /* 0x000f62000c1e1900 */
[----:B---3--:R-:W-:-:S05]  /*0130*/  IMAD.WIDE R6, R17, 0x4, R6 ;  /* 0x0000000411067825 */ /* 0x008fca00078e0206 */
[----:B------:R-:W3:Y:S04]  /*0140*/  LDG.E R0, desc[UR4][R6.64] ;  /* 0x0000000406007981 */ /* 0x000ee8000c1e1900 */
[----:B------:R-:W3:Y:S01]  /*0150*/  LDG.E R23, desc[UR4][R6.64+0x4] ;  /* 0x0000040406177981 */ /* 0x000ee2000c1e1900 */
[----:B--2---:R-:W-:-:S04]  /*0160*/  IMAD.WIDE R14, R15, 0x4, R12 ;  /* 0x000000040f0e7825 */ /* 0x004fc800078e020c */
[--C-:B----4-:R-:W-:Y:S02]  /*0170*/  IMAD.WIDE R16, R19, 0x4, R12.reuse ;  /* 0x0000000413107825 */ /* 0x110fe400078e020c */
[----:B------:R-:W3:Y:S02]  /*0180*/  LDG.E R15, desc[UR4][R14.64] ;  /* 0x000000040e0f7981 */ /* 0x000ee4000c1e1900 */
[----:B-----5:R-:W-:Y:S02]  /*0190*/  IMAD.WIDE R18, R21, 0x4, R12 ;  /* 0x0000000415127825 */ /* 0x020fe400078e020c */
[----:B------:R-:W2:Y:S01]  /*01a0*/  LDG.E R16, desc[UR4][R16.64] ;  /* 0x0000000410107981 */ /* 0x000ea2000c1e1900 */
[----:B------:R-:W0:Y:S01]  /*01b0*/  LDC.64 R12, c[0x0][0x3a0] ;  /* 0x0000e800ff0c7b82 */ /* 0x000e220000000a00 */
[----:B-1----:R-:W-:Y:S02]  /*01c0*/  IMAD.WIDE R20, R4, 0x4, R10 ;  /* 0x0000000404147825 */ /* 0x002fe400078e020a */
[----:B------:R-:W4:Y:S04]  /*01d0*/  LDG.E R18, desc[UR4][R18.64] ;  /* 0x0000000412127981 */ /* 0x000f28000c1e1900 */
[----:B------:R-:W4:Y:S04]  /*01e0*/  LDG.E R11, desc[UR4][R6.64+0x8] ;  /* 0x00000804060b7981 */ /* 0x000f28000c1e1900 */
[----:B------:R-:W5:Y:S01]  /*01f0*/  LDG.E R21, desc[UR4][R20.64] ;  /* 0x0000000414157981 */ /* 0x000f62000c1e1900 */
[----:B------:R-:W-:Y:S05]  /*0200*/  WARPSYNC.ALL ;  /* 0x0000000000007948 */ /* 0x000fea0003800000 */
[----:B---3--:R-:W-:-:S04]  /*0210*/  FFMA R0, R0, R15, RZ ;  /* 0x0000000f00007223 */ /* 0x008fc800000000ff */
[----:B--2---:R-:W-:-:S04]  /*0220*/  FFMA R0, R23, R16, R0 ;  /* 0x0000001017007223 */ /* 0x004fc80000000000 */
[----:B----4-:R-:W-:Y:S01]  /*0230*/  FFMA R0, R11, R18, R0 ;  /* 0x000000120b007223 */ /* 0x010fe20000000000 */
[----:B0-----:R-:W-:-:S04]  /*0240*/  IMAD.WIDE R10, R4, 0x4, R12 ;  /* 0x00000004040a7825 */ /* 0x001fc800078e020c */
[----:B-----5:R-:W-:-:S05]  /*0250*/  FADD R23, -R0, R21 ;  /* 0x0000001500177221 */ /* 0x020fca0000000100 */
[----:B------:R0:W-:Y:S01]  /*0260*/  STG.E desc[UR4][R10.64], R23 ;  /* 0x000000170a007986 */ /* 0x0001e2000c101904 */
[----:B------:R-:W-:Y:S06]  /*0270*/  BAR.SYNC.DEFER_BLOCKING 0x0 ;  /* 0x0000000000007b1d */ /* 0x000fec0000010000 */
[----:B------:R-:W2:Y:S04]  /*0280*/  LDG.E R15, desc[UR4][R8.64] ;  /* 0x00000004080f7981 */ /* 0x000ea8000c1e1900 */
[----:B------:R-:W3:Y:S04]  /*0290*/  LDG.E R17, desc[UR4][R8.64+0x4] ;  /* 0x0000040408117981 */ /* 0x000ee8000c1e1900 */
[----:B------:R-:W4:Y:S04]  /*02a0*/  LDG.E R19, desc[UR4][R8.64+0x8] ;  /* 0x0000080408137981 */ /* 0x000f28000c1e1900 */
[----:B------:R-:W5:Y:S04]  /*02b0*/  LDG.E R0, desc[UR4][R6.64] ;  /* 0x0000000406007981 */ /* 0x000f68000c1e1900 */
[----:B------:R-:W5:Y:S04]  /*02c0*/  LDG.E R21, desc[UR4][R6.64+0x4] ;  /* 0x0000040406157981 */ /* 0x000f68000c1e1900 */
[----:B0-----:R-:W5:Y:S01]  /*02d0*/  LDG.E R23, desc[UR4][R6.64+0x8] ;  /* 0x0000080406177981 */ /* 0x001f62000c1e1900 */
[----:B--2---:R-:W-:-:S04]  /*02e0*/  IMAD.WIDE R14, R15, 0x4, R12 ;  /* 0x000000040f0e7825 */ /* 0x004fc800078e020c */
[--C-:B---3--:R-:W-:Y:S02]  /*02f0*/  IMAD.WIDE R16, R17, 0x4, R12.reuse ;  /* 0x0000000411107825 */ /* 0x108fe400078e020c */
[----:B------:R-:W5:Y:S02]  /*0300*/  LDG.E R15, desc[UR4][R14.64] ;  /* 0x000000040e0f7981 */ /* 0x000f64000c1e1900 */
[----:B----4-:R-:W-:Y:S02]  /*0310*/  IMAD.WIDE R12, R19, 0x4, R12 ;  /* 0x00000004130c7825 */ /* 0x010fe400078e020c */
[----:B------:R-:W2:Y:S01]  /*0320*/  LDG.E R16, desc[UR4][R16.64] ;  /* 0x0000000410107981 */ /* 0x000ea2000c1e1900 */
[----:B------:R-:W0:Y:S03]  /*0330*/  LDC.64 R18, c[0x0][0x3b0] ;  /* 0x0000ec00ff127b82 */ /* 0x000e260000000a00 */
[----:B------:R-:W3:Y:S01]  /*0340*/  LDG.E R12, desc[UR4][R12.64] ;  /* 0x000000040c0c7981 */ /* 0x000ee2000c1e1900 */
[----:B0-----:R-:W-:-:S04]  /*0350*/  IMAD.WIDE R8, R4, 0x4, R18 ;  /* 0x0000000404087825 */ /* 0x001fc800078e0212 */
[----:B-----5:R-:W-:Y:S02]  /*0360*/  FFMA R0, R0, R15, RZ ;  /* 0x0000000f00007223 */ /* 0x020fe400000000ff */
[----:B------:R-:W0:Y:S02]  /*0370*/  LDC.64 R14, c[0x0][0x3a8] ;  /* 0x0000ea00ff0e7b82 */ /* 0x000e240000000a00 */
[----:B--2---:R-:W-:-:S04]  /*0380*/  FFMA R0, R21, R16, R0 ;  /* 0x0000001015007223 */ /* 0x004fc80000000000 */
[----:B---3--:R-:W-:-:S05]  /*0390*/  FFMA R23, R23, R12, R0 ;  /* 0x0000000c17177223 */ /* 0x008fca0000000000 */
[----:B------:R1:W-:Y:S01]  /*03a0*/  STG.E desc[UR4][R8.64], R23 ;  /* 0x0000001708007986 */ /* 0x0003e2000c101904 */
[----:B------:R-:W-:Y:S06]  /*03b0*/  BAR.SYNC.DEFER_BLOCKING 0x0 ;  /* 0x0000000000007b1d */ /* 0x000fec0000010000 */
[----:B------:R-:W2:Y:S01]  /*03c0*/  LDG.E R0, desc[UR4][R10.64] ;  /* 0x000000040a007981 */ /* 0x000ea2000c1e1900 */
[----:B0-----:R-:W-:-:S04]  /*03d0*/  IMAD.WIDE R6, R4, 0x4, R14 ;  /* 0x0000000404067825 */ /* 0x001fc800078e020e */
[----:B--2---:R-:W-:-:S05]  /*03e0*/  FMUL R13, R0, R0 ;  /* 0x00000000000d7220 */ /* 0x004fca0000400000 */
[----:B------:R1:W-:Y:S04]  /*03f0*/  STG.E desc[UR4][R6.64], R13 ;  /* 0x0000000d06007986 */ /* 0x0003e8000c101904 */
[----:B------:R-:W2:Y:S04]  /*0400*/  LDG.E R15, desc[UR4][R10.64] ;  /* 0x000000040a0f7981 */ /* 0x000ea8000c1e1900 */
[----:B------:R-:W2:Y:S02]  /*0410*/  LDG.E R0, desc[UR4][R8.64] ;  /* 0x0000000408007981 */ /* 0x000ea4000c1e1900 */
[----:B--2---:R-:W-:-:S05]  /*0420*/  FMUL R15, R0, R15 ;  /* 0x0000000f000f7220 */ /* 0x004fca0000400000 */
[----:B------:R1:W-:Y:S02]  /*0430*/  STG.E desc[UR4][R8.64], R15 ;  /* 0x0000000f08007986 */ /* 0x0003e4000c101904 */
.L_x_20:
[----:B------:R-:W-:Y:S01]  /*0440*/  ISETP.GE.U32.AND P0, PT, R5, 0x2, PT ;  /* 0x000000020500780c */ /* 0x000fe20003f06070 */
[----:B------:R-:W-:Y:S05]  /*0450*/  WARPSYNC.ALL ;  /* 0x0000000000007948 */ /* 0x000fea0003800000 */
[----:B------:R-:W-:Y:S07]  /*0460*/  BAR.SYNC.DEFER_BLOCKING 0x0 ;  /* 0x0000000000007b1d */ /* 0x000fee0000010000 */
[----:B------:R-:W-:Y:S05]  /*0470*/  @!P0 BRA `(.L_x_21) ;  /* 0x00000000006c8947 */ /* 0x000fea0003800000 */
[----:B------:R-:W2:Y:S01]  /*0480*/  LDC.64 R10, c[0x0][0x3a8] ;  /* 0x0000ea00ff0a7b82 */ /* 0x000ea20000000a00 */
[----:B------:R-:W-:Y:S07]  /*0490*/  BSSY.RECONVERGENT B0, `(.L_x_21) ;  /* 0x0000019000007945 */ /* 0x000fee0003800200 */
[----:B-1----:R-:W1:Y:S08]  /*04a0*/  LDC.64 R12, c[0x0][0x3b0] ;  /* 0x0000ec00ff0c7b82 */ /* 0x002e700000000a00 */
[----:B------:R-:W3:Y:S08]  /*04b0*/  LDC.64 R6, c[0x0][0x3a8] ;  /* 0x0000ea00ff067b82 */ /* 0x000ef00000000a00 */
[----:B------:R-:W4:Y:S01]  /*04c0*/  LDC.64 R8, c[0x0][0x3b0] ;  /* 0x0000ec00ff087b82 */ /* 0x000f220000000a00 */
[----:B--2---:R-:W-:-:S04]  /*04d0*/  IMAD.WIDE R10, R4, 0x4, R10 ;  /* 0x00000004040a7825 */ /* 0x004fc800078e020a */
[----:B-1----:R-:W-:-:S07]  /*04e0*/  IMAD.WIDE R12, R4, 0x4, R12 ;  /* 0x00000004040c7825 */ /* 0x002fce00078e020c */
.L_x_23:
[----:B------:R-:W-:Y:S02]  /*04f0*/  SHF.R.U32.HI R18, RZ, 0x1, R5 ;  /* 0x00000001ff127819 */ /* 0x000fe40000011605 */
[----:B------:R-:W-:Y:S02]  /*0500*/  ISETP.GT.U32.AND P1, PT, R5, 0x3, PT ;  /* 0x000000030500780c */ /* 0x000fe40003f24070 */
[----:B------:R-:W-:-:S13]  /*0510*/  ISETP.GE.U32.AND P0, PT, R3, R18, PT ;  /* 0x000000120300720c */ /* 0x000fda0003f06070 */
[----:B------:R-:W-:Y:S05]  /*0520*/  @P0 BRA `(.L_x_22) ;  /* 0x0000000000340947 */ /* 0x000fea0003800000 */
[----:B------:R-:W-:Y:S01]  /*0530*/  IADD3 R17, PT, PT, R4, R18, RZ ;  /* 0x0000001204117210 */ /* 0x000fe20007ffe0ff */
[----:B0-----:R-:W2:Y:S04]  /*0540*/  LDG.E R0, desc[UR4][R10.64] ;  /* 0x000000040a007981 */ /* 0x001ea8000c1e1900 */
[----:B---3--:R-:W-:-:S06]  /*0550*/  IMAD.WIDE.U32 R14, R17, 0x4, R6 ;  /* 0x00000004110e7825 */ /* 0x008fcc00078e0006 */
[----:B------:R-:W2:Y:S01]  /*0560*/  LDG.E R15, desc[UR4][R14.64] ;  /* 0x000000040e0f7981 */ /* 0x000ea2000c1e1900 */
[----:B----4-:R-:W-:-:S04]  /*0570*/  IMAD.WIDE.U32 R16, R17, 0x4, R8 ;  /* 0x0000000411107825 */ /* 0x010fc800078e0008 */
[----:B--2---:R-:W-:-:S05]  /*0580*/  FADD R5, R0, R15 ;  /* 0x0000000f00057221 */ /* 0x004fca0000000000 */
[----:B------:R1:W-:Y:S04]  /*0590*/  STG.E desc[UR4][R10.64], R5 ;  /* 0x000000050a007986 */ /* 0x0003e8000c101904 */
[----:B------:R-:W2:Y:S04]  /*05a0*/  LDG.E R17, desc[UR4][R16.64] ;  /* 0x0000000410117981 */ /* 0x000ea8000c1e1900 */
[----:B------:R-:W2:Y:S01]  /*05b0*/  LDG.E R0, desc[UR4][R12.64] ;  /* 0x000000040c007981 */ /* 0x000ea2000c1e1900 */
[----:B------:R-:W-:Y:S05]  /*05c0*/  WARPSYNC.ALL ;  /* 0x0000000000007948 */ /* 0x000fea0003800000 */
[----:B--2---:R-:W-:-:S05]  /*05d0*/  FADD R19, R0, R17 ;  /* 0x0000001100137221 */ /* 0x004fca0000000000 */
[----:B------:R1:W-:Y:S01]  /*05e0*/  STG.E desc[UR4][R12.64], R19 ;  /* 0x000000130c007986 */ /* 0x0003e2000c101904 */
[----:B------:R-:W-:Y:S06]  /*05f0*/  BAR.SYNC.DEFER_BLOCKING 0x0 ;  /* 0x0000000000007b1d */ /* 0x000fec0000010000 */
.L_x_22:
[----:B-1----:R-:W-:Y:S01]  /*0600*/  MOV R5, R18 ;  /* 0x0000001200057202 */ /* 0x002fe20000000f00 */
[----:B------:R-:W-:Y:S06]  /*0610*/  @P1 BRA `(.L_x_23) ;  /* 0xfffffffc00b41947 */ /* 0x000fec000383ffff */
[----:B0-----:R-:W-:Y:S05]  /*0620*/  BSYNC.RECONVERGENT B0 ;  /* 0x0000000000007941 */ /* 0x001fea0003800200 */
.L_x_21:
[----:B------:R-:W-:-:S13]  /*0630*/  ISETP.NE.AND P0, PT, R3, RZ, PT ;  /* 0x000000ff0300720c */ /* 0x000fda0003f05270 */
[----:B0-----:R-:W-:Y:S05]  /*0640*/  @P0 EXIT ;  /* 0x000000000000094d */ /* 0x001fea0003800000 */
[----:B-1-3--:R-:W4:Y:S08]  /*0650*/  LDC.64 R6, c[0x0][0x3a8] ;  /* 0x0000ea00ff067b82 */ /* 0x00af300000000a00 */
[----:B------:R-:W0:Y:S01]  /*0660*/  LDC.64 R10, c[0x0][0x3b0] ;  /* 0x0000ec00ff0a7b82 */ /* 0x000e220000000a00 */
[----:B----4-:R-:W-:-:S06]  /*0670*/  IMAD.WIDE R8, R4, 0x4, R6 ;  /* 0x0000000404087825 */ /* 0x010fcc00078e0206 */
[----:B------:R-:W2:Y:S01]  /*0680*/  LDG.E R9, desc[UR4][R8.64] ;  /* 0x0000000408097981 */ /* 0x000ea2000c1e1900 */
[----:B------:R-:W-:-:S04]  /*0690*/  IMAD.WIDE.U32 R6, R2, 0x4, R6 ;  /* 0x0000000402067825 */ /* 0x000fc800078e0006 */
[--C-:B0-----:R-:W-:Y:S01]  /*06a0*/  IMAD.WIDE R4, R4, 0x4, R10.reuse ;  /* 0x0000000404047825 */ /* 0x101fe200078e020a */
[----:B--2---:R-:W-:Y:S05]  /*06b0*/  STG.E desc[UR4][R6.64], R9 ;  /* 0x0000000906007986 */ /* 0x004fea000c101904 */
[----:B------:R-:W2:Y:S01]  /*06c0*/  LDG.E R5, desc[UR4][R4.64] ;  /* 0x0000000404057981 */ /* 0x000ea2000c1e1900 */
[----:B------:R-:W-:Y:S01]  /*06d0*/  IMAD.WIDE.U32 R2, R2, 0x4, R10 ;  /* 0x0000000402027825 */ /* 0x000fe200078e000a */
[----:B------:R-:W-:Y:S05]  /*06e0*/  WARPSYNC.ALL ;  /* 0x0000000000007948 */ /* 0x000fea0003800000 */
[----:B--2---:R-:W-:Y:S01]  /*06f0*/  STG.E desc[UR4][R2.64], R5 ;  /* 0x0000000502007986 */ /* 0x004fe2000c101904 */
[----:B------:R-:W-:Y:S06]  /*0700*/  BAR.SYNC.DEFER_BLOCKING 0x0 ;  /* 0x0000000000007b1d */ /* 0x000fec0000010000 */
[----:B------:R-:W-:Y:S05]  /*0710*/  EXIT ;  /* 0x000000000000794d */ /* 0x000fea0003800000 */
.L_x_24:
        /* <DEDUP_REMOVED lines=14> */
.L_x_30:


//--------------------- .nv.shared.reserved.0     --------------------------
	.section	.nv.shared.reserved.0,"aw",@nobits
	.weak		__nv_reservedSMEM_offset_0_alias
	.size		__nv_reservedSMEM_offset_0_alias, 0, 64
	.other		__nv_reservedSMEM_offset_0_alias,@"STO_CUDA_RESERVED_SHARED STV_DEFAULT"
__nv_reservedSMEM_offset_0_alias:
	.zero		0
	.zero		64


//--------------------- .nv.shared._Z6cg_twoPfS_i --------------------------
	.section	.nv.shared._Z6cg_twoPfS_i,"aw",@nobits
	.sectionflags	@""
	.align	4
.nv.shared._Z6cg_twoPfS_i:
	.zero		9216


//--------------------- .nv.shared._Z13cg_one_sharedPfPiS_S_S_S_S_i --------------------------
	.section	.nv.shared._Z13cg_one_sharedPfPiS_S_S_S_S_i,"aw",@nobits
	.sectionflags	@""
	.align	4
.nv.shared._Z13cg_one_sharedPfPiS_S_S_S_S_i:
	.zero		9216


//--------------------- .nv.constant0._Z8cg_threePfS_S_i --------------------------
	.section	.nv.constant0._Z8cg_threePfS_S_i,"a",@progbits
	.sectionflags	@""
	.align	4
.nv.constant0._Z8cg_threePfS_S_i:
	.zero		924


//--------------------- .nv.constant0._Z6cg_twoPfS_i --------------------------
	.section	.nv.constant0._Z6cg_twoPfS_i,"a",@progbits
	.sectionflags	@""
	.align	4
.nv.constant0._Z6cg_twoPfS_i:
	.zero		916


//--------------------- .nv.constant0._Z13cg_one_sharedPfPiS_S_S_S_S_i --------------------------
	.section	.nv.constant0._Z13cg_one_sharedPfPiS_S_S_S_S_i,"a",@progbits
	.sectionflags	@""
	.align	4
.nv.constant0._Z13cg_one_sharedPfPiS_S_S_S_S_i:
	.zero		956


//--------------------- .nv.constant0._Z7cg_zeroPfPiS_S_S_i --------------------------
	.section	.nv.constant0._Z7cg_zeroPfPiS_S_S_i,"a",@progbits
	.sectionflags	@""
	.align	4
.nv.constant0._Z7cg_zeroPfPiS_S_S_i:
	.zero		940


//--------------------- .nv.constant0._Z13cg_one_globalPfPiS_S_S_S_S_i --------------------------
	.section	.nv.constant0._Z13cg_one_globalPfPiS_S_S_S_S_i,"a",@progbits
	.sectionflags	@""
	.align	4
.nv.constant0._Z13cg_one_globalPfPiS_S_S_S_S_i:
	.zero		956


//--------------------- SYMBOLS --------------------------

	.type		.nv.reservedSmem.offset0,@object
	.size		.nv.reservedSmem.offset0,0x4
	.type		.nv.reservedSmem.cap,@object
	.size		.nv.reservedSmem.cap,0x4
